//
// Generated by NVIDIA NVVM Compiler
//
// Compiler Build ID: CL-36424714
// Cuda compilation tools, release 13.0, V13.0.88
// Based on NVVM 20.0.0
//

.version 9.0
.target sm_100
.address_size 64

	// .globl	_ZN3cub18CUB_300001_SM_10006detail11EmptyKernelIvEEvv
.global .align 1 .b8 _ZN34_INTERNAL_341377a9_4_k_cu__Z4testv4cuda3std3__45__cpo5beginE[1];
.global .align 1 .b8 _ZN34_INTERNAL_341377a9_4_k_cu__Z4testv4cuda3std3__45__cpo3endE[1];
.global .align 1 .b8 _ZN34_INTERNAL_341377a9_4_k_cu__Z4testv4cuda3std3__45__cpo6cbeginE[1];
.global .align 1 .b8 _ZN34_INTERNAL_341377a9_4_k_cu__Z4testv4cuda3std3__45__cpo4cendE[1];
.global .align 1 .b8 _ZN34_INTERNAL_341377a9_4_k_cu__Z4testv4cuda3std3__45__cpo6rbeginE[1];
.global .align 1 .b8 _ZN34_INTERNAL_341377a9_4_k_cu__Z4testv4cuda3std3__45__cpo4rendE[1];
.global .align 1 .b8 _ZN34_INTERNAL_341377a9_4_k_cu__Z4testv4cuda3std3__45__cpo7crbeginE[1];
.global .align 1 .b8 _ZN34_INTERNAL_341377a9_4_k_cu__Z4testv4cuda3std3__45__cpo5crendE[1];
.global .align 1 .b8 _ZN34_INTERNAL_341377a9_4_k_cu__Z4testv4cuda3std3__436_GLOBAL__N__341377a9_4_k_cu__Z4testv6ignoreE[1];
.global .align 1 .b8 _ZN34_INTERNAL_341377a9_4_k_cu__Z4testv4cuda3std3__419piecewise_constructE[1];
.global .align 1 .b8 _ZN34_INTERNAL_341377a9_4_k_cu__Z4testv4cuda3std3__48in_placeE[1];
.global .align 1 .b8 _ZN34_INTERNAL_341377a9_4_k_cu__Z4testv4cuda3std3__420unreachable_sentinelE[1];
.global .align 1 .b8 _ZN34_INTERNAL_341377a9_4_k_cu__Z4testv4cuda3std3__47nulloptE[1];
.global .align 1 .b8 _ZN34_INTERNAL_341377a9_4_k_cu__Z4testv4cuda3std3__48unexpectE[1];
.global .align 1 .b8 _ZN34_INTERNAL_341377a9_4_k_cu__Z4testv4cuda3std6ranges3__45__cpo4swapE[1];
.global .align 1 .b8 _ZN34_INTERNAL_341377a9_4_k_cu__Z4testv4cuda3std6ranges3__45__cpo9iter_moveE[1];
.global .align 1 .b8 _ZN34_INTERNAL_341377a9_4_k_cu__Z4testv4cuda3std6ranges3__45__cpo5beginE[1];
.global .align 1 .b8 _ZN34_INTERNAL_341377a9_4_k_cu__Z4testv4cuda3std6ranges3__45__cpo3endE[1];
.global .align 1 .b8 _ZN34_INTERNAL_341377a9_4_k_cu__Z4testv4cuda3std6ranges3__45__cpo6cbeginE[1];
.global .align 1 .b8 _ZN34_INTERNAL_341377a9_4_k_cu__Z4testv4cuda3std6ranges3__45__cpo4cendE[1];
.global .align 1 .b8 _ZN34_INTERNAL_341377a9_4_k_cu__Z4testv4cuda3std6ranges3__45__cpo7advanceE[1];
.global .align 1 .b8 _ZN34_INTERNAL_341377a9_4_k_cu__Z4testv4cuda3std6ranges3__45__cpo9iter_swapE[1];
.global .align 1 .b8 _ZN34_INTERNAL_341377a9_4_k_cu__Z4testv4cuda3std6ranges3__45__cpo4nextE[1];
.global .align 1 .b8 _ZN34_INTERNAL_341377a9_4_k_cu__Z4testv4cuda3std6ranges3__45__cpo4prevE[1];
.global .align 1 .b8 _ZN34_INTERNAL_341377a9_4_k_cu__Z4testv4cuda3std6ranges3__45__cpo4dataE[1];
.global .align 1 .b8 _ZN34_INTERNAL_341377a9_4_k_cu__Z4testv4cuda3std6ranges3__45__cpo5cdataE[1];
.global .align 1 .b8 _ZN34_INTERNAL_341377a9_4_k_cu__Z4testv4cuda3std6ranges3__45__cpo4sizeE[1];
.global .align 1 .b8 _ZN34_INTERNAL_341377a9_4_k_cu__Z4testv4cuda3std6ranges3__45__cpo5ssizeE[1];
.global .align 1 .b8 _ZN34_INTERNAL_341377a9_4_k_cu__Z4testv4cuda3std6ranges3__45__cpo8distanceE[1];
.global .align 1 .b8 _ZN34_INTERNAL_341377a9_4_k_cu__Z4testv6thrust24THRUST_300001_SM_1000_NS8cuda_cub3parE[1];
.global .align 1 .b8 _ZN34_INTERNAL_341377a9_4_k_cu__Z4testv6thrust24THRUST_300001_SM_1000_NS8cuda_cub10par_nosyncE[1];
.global .align 1 .b8 _ZN34_INTERNAL_341377a9_4_k_cu__Z4testv6thrust24THRUST_300001_SM_1000_NS6system6detail10sequential3seqE[1];
.global .align 1 .b8 _ZN34_INTERNAL_341377a9_4_k_cu__Z4testv6thrust24THRUST_300001_SM_1000_NS12placeholders2_1E[1];
.global .align 1 .b8 _ZN34_INTERNAL_341377a9_4_k_cu__Z4testv6thrust24THRUST_300001_SM_1000_NS12placeholders2_2E[1];
.global .align 1 .b8 _ZN34_INTERNAL_341377a9_4_k_cu__Z4testv6thrust24THRUST_300001_SM_1000_NS12placeholders2_3E[1];
.global .align 1 .b8 _ZN34_INTERNAL_341377a9_4_k_cu__Z4testv6thrust24THRUST_300001_SM_1000_NS12placeholders2_4E[1];
.global .align 1 .b8 _ZN34_INTERNAL_341377a9_4_k_cu__Z4testv6thrust24THRUST_300001_SM_1000_NS12placeholders2_5E[1];
.global .align 1 .b8 _ZN34_INTERNAL_341377a9_4_k_cu__Z4testv6thrust24THRUST_300001_SM_1000_NS12placeholders2_6E[1];
.global .align 1 .b8 _ZN34_INTERNAL_341377a9_4_k_cu__Z4testv6thrust24THRUST_300001_SM_1000_NS12placeholders2_7E[1];
.global .align 1 .b8 _ZN34_INTERNAL_341377a9_4_k_cu__Z4testv6thrust24THRUST_300001_SM_1000_NS12placeholders2_8E[1];
.global .align 1 .b8 _ZN34_INTERNAL_341377a9_4_k_cu__Z4testv6thrust24THRUST_300001_SM_1000_NS12placeholders2_9E[1];
.global .align 1 .b8 _ZN34_INTERNAL_341377a9_4_k_cu__Z4testv6thrust24THRUST_300001_SM_1000_NS12placeholders3_10E[1];
.global .align 1 .b8 _ZN34_INTERNAL_341377a9_4_k_cu__Z4testv6thrust24THRUST_300001_SM_1000_NS3seqE[1];

.visible .entry _ZN3cub18CUB_300001_SM_10006detail11EmptyKernelIvEEvv()
{


	ret;

}
	// .globl	_ZN3cub18CUB_300001_SM_10006detail8for_each13static_kernelINS2_12policy_hub_t12policy_500_tEmN6thrust24THRUST_300001_SM_1000_NS8cuda_cub20__uninitialized_fill7functorINS7_10device_ptrIfEEfEEEEvT0_T1_
.visible .entry _ZN3cub18CUB_300001_SM_10006detail8for_each13static_kernelINS2_12policy_hub_t12policy_500_tEmN6thrust24THRUST_300001_SM_1000_NS8cuda_cub20__uninitialized_fill7functorINS7_10device_ptrIfEEfEEEEvT0_T1_(
	.param .u64 _ZN3cub18CUB_300001_SM_10006detail8for_each13static_kernelINS2_12policy_hub_t12policy_500_tEmN6thrust24THRUST_300001_SM_1000_NS8cuda_cub20__uninitialized_fill7functorINS7_10device_ptrIfEEfEEEEvT0_T1__param_0,
	.param .align 8 .b8 _ZN3cub18CUB_300001_SM_10006detail8for_each13static_kernelINS2_12policy_hub_t12policy_500_tEmN6thrust24THRUST_300001_SM_1000_NS8cuda_cub20__uninitialized_fill7functorINS7_10device_ptrIfEEfEEEEvT0_T1__param_1[16]
)
.maxntid 256
{
	.reg .pred 	%p<4>;
	.reg .b16 	%rs<5>;
	.reg .b32 	%r<10>;
	.reg .b32 	%f<3>;
	.reg .b64 	%rd<16>;

	ld.param.f32 	%f2, [_ZN3cub18CUB_300001_SM_10006detail8for_each13static_kernelINS2_12policy_hub_t12policy_500_tEmN6thrust24THRUST_300001_SM_1000_NS8cuda_cub20__uninitialized_fill7functorINS7_10device_ptrIfEEfEEEEvT0_T1__param_1+8];
	ld.param.u64 	%rd4, [_ZN3cub18CUB_300001_SM_10006detail8for_each13static_kernelINS2_12policy_hub_t12policy_500_tEmN6thrust24THRUST_300001_SM_1000_NS8cuda_cub20__uninitialized_fill7functorINS7_10device_ptrIfEEfEEEEvT0_T1__param_1];
	ld.param.u64 	%rd5, [_ZN3cub18CUB_300001_SM_10006detail8for_each13static_kernelINS2_12policy_hub_t12policy_500_tEmN6thrust24THRUST_300001_SM_1000_NS8cuda_cub20__uninitialized_fill7functorINS7_10device_ptrIfEEfEEEEvT0_T1__param_0];
	mov.u32 	%r7, %ctaid.x;
	mul.wide.u32 	%rd1, %r7, 512;
	sub.s64 	%rd2, %rd5, %rd1;
	setp.lt.u64 	%p1, %rd2, 512;
	@%p1 bra 	$L__BB1_2;
	mov.u32 	%r9, %tid.x;
	cvta.to.global.u64 	%rd11, %rd4;
	cvt.u64.u32 	%rd12, %r9;
	add.s64 	%rd13, %rd1, %rd12;
	shl.b64 	%rd14, %rd13, 2;
	add.s64 	%rd15, %rd11, %rd14;
	st.global.f32 	[%rd15], %f2;
	st.global.f32 	[%rd15+1024], %f2;
	bra.uni 	$L__BB1_6;
$L__BB1_2:
	cvta.to.global.u64 	%rd6, %rd4;
	mov.u32 	%r1, %tid.x;
	cvt.u64.u32 	%rd7, %r1;
	setp.le.u64 	%p2, %rd2, %rd7;
	add.s64 	%rd8, %rd1, %rd7;
	shl.b64 	%rd9, %rd8, 2;
	add.s64 	%rd3, %rd6, %rd9;
	@%p2 bra 	$L__BB1_4;
	st.global.f32 	[%rd3], %f2;
$L__BB1_4:
	add.s32 	%r8, %r1, 256;
	cvt.u64.u32 	%rd10, %r8;
	setp.le.u64 	%p3, %rd2, %rd10;
	@%p3 bra 	$L__BB1_6;
	st.global.f32 	[%rd3+1024], %f2;
$L__BB1_6:
	ret;

}
	// .globl	_ZN3cub18CUB_300001_SM_10006detail9transform16transform_kernelINS2_10policy_hubILb1EN4cuda3std3__45tupleIJN6thrust24THRUST_300001_SM_1000_NS17counting_iteratorIjNSA_11use_defaultESC_SC_EEEEEE10policy1000Ei8random_1NSA_6detail15normal_iteratorINSA_10device_ptrIfEEEEJSD_EEEvT0_iT1_T2_DpNS2_10kernel_argIT3_EE
.visible .entry _ZN3cub18CUB_300001_SM_10006detail9transform16transform_kernelINS2_10policy_hubILb1EN4cuda3std3__45tupleIJN6thrust24THRUST_300001_SM_1000_NS17counting_iteratorIjNSA_11use_defaultESC_SC_EEEEEE10policy1000Ei8random_1NSA_6detail15normal_iteratorINSA_10device_ptrIfEEEEJSD_EEEvT0_iT1_T2_DpNS2_10kernel_argIT3_EE(
	.param .u32 _ZN3cub18CUB_300001_SM_10006detail9transform16transform_kernelINS2_10policy_hubILb1EN4cuda3std3__45tupleIJN6thrust24THRUST_300001_SM_1000_NS17counting_iteratorIjNSA_11use_defaultESC_SC_EEEEEE10policy1000Ei8random_1NSA_6detail15normal_iteratorINSA_10device_ptrIfEEEEJSD_EEEvT0_iT1_T2_DpNS2_10kernel_argIT3_EE_param_0,
	.param .u32 _ZN3cub18CUB_300001_SM_10006detail9transform16transform_kernelINS2_10policy_hubILb1EN4cuda3std3__45tupleIJN6thrust24THRUST_300001_SM_1000_NS17counting_iteratorIjNSA_11use_defaultESC_SC_EEEEEE10policy1000Ei8random_1NSA_6detail15normal_iteratorINSA_10device_ptrIfEEEEJSD_EEEvT0_iT1_T2_DpNS2_10kernel_argIT3_EE_param_1,
	.param .align 1 .b8 _ZN3cub18CUB_300001_SM_10006detail9transform16transform_kernelINS2_10policy_hubILb1EN4cuda3std3__45tupleIJN6thrust24THRUST_300001_SM_1000_NS17counting_iteratorIjNSA_11use_defaultESC_SC_EEEEEE10policy1000Ei8random_1NSA_6detail15normal_iteratorINSA_10device_ptrIfEEEEJSD_EEEvT0_iT1_T2_DpNS2_10kernel_argIT3_EE_param_2[1],
	.param .align 8 .b8 _ZN3cub18CUB_300001_SM_10006detail9transform16transform_kernelINS2_10policy_hubILb1EN4cuda3std3__45tupleIJN6thrust24THRUST_300001_SM_1000_NS17counting_iteratorIjNSA_11use_defaultESC_SC_EEEEEE10policy1000Ei8random_1NSA_6detail15normal_iteratorINSA_10device_ptrIfEEEEJSD_EEEvT0_iT1_T2_DpNS2_10kernel_argIT3_EE_param_3[8],
	.param .align 8 .b8 _ZN3cub18CUB_300001_SM_10006detail9transform16transform_kernelINS2_10policy_hubILb1EN4cuda3std3__45tupleIJN6thrust24THRUST_300001_SM_1000_NS17counting_iteratorIjNSA_11use_defaultESC_SC_EEEEEE10policy1000Ei8random_1NSA_6detail15normal_iteratorINSA_10device_ptrIfEEEEJSD_EEEvT0_iT1_T2_DpNS2_10kernel_argIT3_EE_param_4[16]
)
.maxntid 128
{
	.reg .pred 	%p<17>;
	.reg .b32 	%r<70>;
	.reg .b32 	%f<5>;
	.reg .b64 	%rd<61>;

	ld.param.u32 	%r18, [_ZN3cub18CUB_300001_SM_10006detail9transform16transform_kernelINS2_10policy_hubILb1EN4cuda3std3__45tupleIJN6thrust24THRUST_300001_SM_1000_NS17counting_iteratorIjNSA_11use_defaultESC_SC_EEEEEE10policy1000Ei8random_1NSA_6detail15normal_iteratorINSA_10device_ptrIfEEEEJSD_EEEvT0_iT1_T2_DpNS2_10kernel_argIT3_EE_param_4];
	ld.param.u32 	%r19, [_ZN3cub18CUB_300001_SM_10006detail9transform16transform_kernelINS2_10policy_hubILb1EN4cuda3std3__45tupleIJN6thrust24THRUST_300001_SM_1000_NS17counting_iteratorIjNSA_11use_defaultESC_SC_EEEEEE10policy1000Ei8random_1NSA_6detail15normal_iteratorINSA_10device_ptrIfEEEEJSD_EEEvT0_iT1_T2_DpNS2_10kernel_argIT3_EE_param_0];
	ld.param.u64 	%rd18, [_ZN3cub18CUB_300001_SM_10006detail9transform16transform_kernelINS2_10policy_hubILb1EN4cuda3std3__45tupleIJN6thrust24THRUST_300001_SM_1000_NS17counting_iteratorIjNSA_11use_defaultESC_SC_EEEEEE10policy1000Ei8random_1NSA_6detail15normal_iteratorINSA_10device_ptrIfEEEEJSD_EEEvT0_iT1_T2_DpNS2_10kernel_argIT3_EE_param_3];
	ld.param.u32 	%r17, [_ZN3cub18CUB_300001_SM_10006detail9transform16transform_kernelINS2_10policy_hubILb1EN4cuda3std3__45tupleIJN6thrust24THRUST_300001_SM_1000_NS17counting_iteratorIjNSA_11use_defaultESC_SC_EEEEEE10policy1000Ei8random_1NSA_6detail15normal_iteratorINSA_10device_ptrIfEEEEJSD_EEEvT0_iT1_T2_DpNS2_10kernel_argIT3_EE_param_1];
	cvta.to.global.u64 	%rd19, %rd18;
	shl.b32 	%r20, %r17, 7;
	mov.u32 	%r21, %ctaid.x;
	mul.lo.s32 	%r22, %r20, %r21;
	sub.s32 	%r23, %r19, %r22;
	min.s32 	%r1, %r20, %r23;
	add.s32 	%r2, %r18, %r22;
	mul.wide.s32 	%rd20, %r22, 4;
	add.s64 	%rd1, %rd19, %rd20;
	setp.gt.s32 	%p1, %r20, %r23;
	@%p1 bra 	$L__BB2_10;
	setp.lt.s32 	%p2, %r17, 1;
	@%p2 bra 	$L__BB2_21;
	mov.b32 	%r66, 0;
	mov.u32 	%r3, %tid.x;
$L__BB2_3:
	shl.b32 	%r26, %r66, 7;
	add.s32 	%r6, %r26, %r3;
	add.s32 	%r7, %r6, %r2;
	setp.eq.s32 	%p3, %r7, 0;
	mov.b32 	%r67, 1;
	@%p3 bra 	$L__BB2_9;
	cvt.u64.u32 	%rd54, %r7;
	mov.b64 	%rd55, 48271;
	mov.b64 	%rd56, 1;
$L__BB2_5:
	and.b64  	%rd23, %rd54, 1;
	setp.eq.b64 	%p4, %rd23, 1;
	not.pred 	%p5, %p4;
	@%p5 bra 	$L__BB2_7;
	mul.lo.s64 	%rd24, %rd56, %rd55;
	mul.hi.u64 	%rd25, %rd24, 8589934597;
	sub.s64 	%rd26, %rd24, %rd25;
	shr.u64 	%rd27, %rd26, 1;
	add.s64 	%rd28, %rd27, %rd25;
	shr.u64 	%rd29, %rd28, 30;
	mul.lo.s64 	%rd30, %rd29, 2147483647;
	sub.s64 	%rd56, %rd24, %rd30;
$L__BB2_7:
	shr.u64 	%rd8, %rd54, 1;
	mul.lo.s64 	%rd31, %rd55, %rd55;
	mul.hi.u64 	%rd32, %rd31, -9223372032559808509;
	shr.u64 	%rd33, %rd32, 30;
	mul.lo.s64 	%rd34, %rd33, 2147483647;
	sub.s64 	%rd55, %rd31, %rd34;
	setp.gt.u64 	%p6, %rd54, 1;
	mov.u64 	%rd54, %rd8;
	@%p6 bra 	$L__BB2_5;
	cvt.u32.u64 	%r27, %rd56;
	mul.hi.u32 	%r28, %r27, 3;
	sub.s32 	%r29, %r27, %r28;
	shr.u32 	%r30, %r29, 1;
	add.s32 	%r31, %r30, %r28;
	shr.u32 	%r32, %r31, 30;
	mul.lo.s32 	%r33, %r32, 2147483647;
	sub.s32 	%r67, %r27, %r33;
$L__BB2_9:
	mul.hi.u32 	%r34, %r67, -1131474031;
	shr.u32 	%r35, %r34, 15;
	mul.lo.s32 	%r36, %r35, 44488;
	sub.s32 	%r37, %r67, %r36;
	mul.lo.s32 	%r38, %r37, 48271;
	mul.lo.s32 	%r39, %r35, 3399;
	setp.lt.u32 	%p7, %r38, %r39;
	xor.b32  	%r40, %r39, 2147483647;
	neg.s32 	%r41, %r39;
	selp.b32 	%r42, %r40, %r41, %p7;
	add.s32 	%r43, %r38, %r42;
	add.s32 	%r44, %r43, -1;
	cvt.rn.f32.u32 	%f1, %r44;
	fma.rn.f32 	%f2, %f1, 0f30000000, 0f3F800000;
	mul.wide.s32 	%rd35, %r6, 4;
	add.s64 	%rd36, %rd1, %rd35;
	st.global.f32 	[%rd36], %f2;
	add.s32 	%r66, %r66, 1;
	setp.eq.s32 	%p8, %r66, %r17;
	@%p8 bra 	$L__BB2_21;
	bra.uni 	$L__BB2_3;
$L__BB2_10:
	setp.lt.s32 	%p9, %r17, 1;
	@%p9 bra 	$L__BB2_21;
	mov.b32 	%r68, 0;
	mov.u32 	%r4, %tid.x;
$L__BB2_12:
	shl.b32 	%r46, %r68, 7;
	add.s32 	%r12, %r46, %r4;
	setp.ge.s32 	%p10, %r12, %r1;
	@%p10 bra 	$L__BB2_20;
	add.s32 	%r13, %r12, %r2;
	setp.eq.s32 	%p11, %r13, 0;
	mov.b32 	%r69, 1;
	@%p11 bra 	$L__BB2_19;
	cvt.u64.u32 	%rd58, %r13;
	mov.b64 	%rd59, 48271;
	mov.b64 	%rd60, 1;
$L__BB2_15:
	and.b64  	%rd39, %rd58, 1;
	setp.eq.b64 	%p12, %rd39, 1;
	not.pred 	%p13, %p12;
	@%p13 bra 	$L__BB2_17;
	mul.lo.s64 	%rd40, %rd60, %rd59;
	mul.hi.u64 	%rd41, %rd40, 8589934597;
	sub.s64 	%rd42, %rd40, %rd41;
	shr.u64 	%rd43, %rd42, 1;
	add.s64 	%rd44, %rd43, %rd41;
	shr.u64 	%rd45, %rd44, 30;
	mul.lo.s64 	%rd46, %rd45, 2147483647;
	sub.s64 	%rd60, %rd40, %rd46;
$L__BB2_17:
	shr.u64 	%rd16, %rd58, 1;
	mul.lo.s64 	%rd47, %rd59, %rd59;
	mul.hi.u64 	%rd48, %rd47, -9223372032559808509;
	shr.u64 	%rd49, %rd48, 30;
	mul.lo.s64 	%rd50, %rd49, 2147483647;
	sub.s64 	%rd59, %rd47, %rd50;
	setp.gt.u64 	%p14, %rd58, 1;
	mov.u64 	%rd58, %rd16;
	@%p14 bra 	$L__BB2_15;
	cvt.u32.u64 	%r48, %rd60;
	mul.hi.u32 	%r49, %r48, 3;
	sub.s32 	%r50, %r48, %r49;
	shr.u32 	%r51, %r50, 1;
	add.s32 	%r52, %r51, %r49;
	shr.u32 	%r53, %r52, 30;
	mul.lo.s32 	%r54, %r53, 2147483647;
	sub.s32 	%r69, %r48, %r54;
$L__BB2_19:
	mul.hi.u32 	%r55, %r69, -1131474031;
	shr.u32 	%r56, %r55, 15;
	mul.lo.s32 	%r57, %r56, 44488;
	sub.s32 	%r58, %r69, %r57;
	mul.lo.s32 	%r59, %r58, 48271;
	mul.lo.s32 	%r60, %r56, 3399;
	setp.lt.u32 	%p15, %r59, %r60;
	xor.b32  	%r61, %r60, 2147483647;
	neg.s32 	%r62, %r60;
	selp.b32 	%r63, %r61, %r62, %p15;
	add.s32 	%r64, %r59, %r63;
	add.s32 	%r65, %r64, -1;
	cvt.rn.f32.u32 	%f3, %r65;
	fma.rn.f32 	%f4, %f3, 0f30000000, 0f3F800000;
	mul.wide.s32 	%rd51, %r12, 4;
	add.s64 	%rd52, %rd1, %rd51;
	st.global.f32 	[%rd52], %f4;
$L__BB2_20:
	add.s32 	%r68, %r68, 1;
	setp.ne.s32 	%p16, %r68, %r17;
	@%p16 bra 	$L__BB2_12;
$L__BB2_21:
	ret;

}
	// .globl	_ZN3cub18CUB_300001_SM_10006detail9transform16transform_kernelINS2_10policy_hubILb1EN4cuda3std3__45tupleIJN6thrust24THRUST_300001_SM_1000_NS17counting_iteratorIjNSA_11use_defaultESC_SC_EEEEEE10policy1000El8random_1NSA_6detail15normal_iteratorINSA_10device_ptrIfEEEEJSD_EEEvT0_iT1_T2_DpNS2_10kernel_argIT3_EE
.visible .entry _ZN3cub18CUB_300001_SM_10006detail9transform16transform_kernelINS2_10policy_hubILb1EN4cuda3std3__45tupleIJN6thrust24THRUST_300001_SM_1000_NS17counting_iteratorIjNSA_11use_defaultESC_SC_EEEEEE10policy1000El8random_1NSA_6detail15normal_iteratorINSA_10device_ptrIfEEEEJSD_EEEvT0_iT1_T2_DpNS2_10kernel_argIT3_EE(
	.param .u64 _ZN3cub18CUB_300001_SM_10006detail9transform16transform_kernelINS2_10policy_hubILb1EN4cuda3std3__45tupleIJN6thrust24THRUST_300001_SM_1000_NS17counting_iteratorIjNSA_11use_defaultESC_SC_EEEEEE10policy1000El8random_1NSA_6detail15normal_iteratorINSA_10device_ptrIfEEEEJSD_EEEvT0_iT1_T2_DpNS2_10kernel_argIT3_EE_param_0,
	.param .u32 _ZN3cub18CUB_300001_SM_10006detail9transform16transform_kernelINS2_10policy_hubILb1EN4cuda3std3__45tupleIJN6thrust24THRUST_300001_SM_1000_NS17counting_iteratorIjNSA_11use_defaultESC_SC_EEEEEE10policy1000El8random_1NSA_6detail15normal_iteratorINSA_10device_ptrIfEEEEJSD_EEEvT0_iT1_T2_DpNS2_10kernel_argIT3_EE_param_1,
	.param .align 1 .b8 _ZN3cub18CUB_300001_SM_10006detail9transform16transform_kernelINS2_10policy_hubILb1EN4cuda3std3__45tupleIJN6thrust24THRUST_300001_SM_1000_NS17counting_iteratorIjNSA_11use_defaultESC_SC_EEEEEE10policy1000El8random_1NSA_6detail15normal_iteratorINSA_10device_ptrIfEEEEJSD_EEEvT0_iT1_T2_DpNS2_10kernel_argIT3_EE_param_2[1],
	.param .align 8 .b8 _ZN3cub18CUB_300001_SM_10006detail9transform16transform_kernelINS2_10policy_hubILb1EN4cuda3std3__45tupleIJN6thrust24THRUST_300001_SM_1000_NS17counting_iteratorIjNSA_11use_defaultESC_SC_EEEEEE10policy1000El8random_1NSA_6detail15normal_iteratorINSA_10device_ptrIfEEEEJSD_EEEvT0_iT1_T2_DpNS2_10kernel_argIT3_EE_param_3[8],
	.param .align 8 .b8 _ZN3cub18CUB_300001_SM_10006detail9transform16transform_kernelINS2_10policy_hubILb1EN4cuda3std3__45tupleIJN6thrust24THRUST_300001_SM_1000_NS17counting_iteratorIjNSA_11use_defaultESC_SC_EEEEEE10policy1000El8random_1NSA_6detail15normal_iteratorINSA_10device_ptrIfEEEEJSD_EEEvT0_iT1_T2_DpNS2_10kernel_argIT3_EE_param_4[16]
)
.maxntid 128
{
	.reg .pred 	%p<17>;
	.reg .b32 	%r<68>;
	.reg .b32 	%f<5>;
	.reg .b64 	%rd<67>;

	ld.param.u32 	%r18, [_ZN3cub18CUB_300001_SM_10006detail9transform16transform_kernelINS2_10policy_hubILb1EN4cuda3std3__45tupleIJN6thrust24THRUST_300001_SM_1000_NS17counting_iteratorIjNSA_11use_defaultESC_SC_EEEEEE10policy1000El8random_1NSA_6detail15normal_iteratorINSA_10device_ptrIfEEEEJSD_EEEvT0_iT1_T2_DpNS2_10kernel_argIT3_EE_param_4];
	ld.param.u64 	%rd18, [_ZN3cub18CUB_300001_SM_10006detail9transform16transform_kernelINS2_10policy_hubILb1EN4cuda3std3__45tupleIJN6thrust24THRUST_300001_SM_1000_NS17counting_iteratorIjNSA_11use_defaultESC_SC_EEEEEE10policy1000El8random_1NSA_6detail15normal_iteratorINSA_10device_ptrIfEEEEJSD_EEEvT0_iT1_T2_DpNS2_10kernel_argIT3_EE_param_0];
	ld.param.u64 	%rd19, [_ZN3cub18CUB_300001_SM_10006detail9transform16transform_kernelINS2_10policy_hubILb1EN4cuda3std3__45tupleIJN6thrust24THRUST_300001_SM_1000_NS17counting_iteratorIjNSA_11use_defaultESC_SC_EEEEEE10policy1000El8random_1NSA_6detail15normal_iteratorINSA_10device_ptrIfEEEEJSD_EEEvT0_iT1_T2_DpNS2_10kernel_argIT3_EE_param_3];
	ld.param.u32 	%r17, [_ZN3cub18CUB_300001_SM_10006detail9transform16transform_kernelINS2_10policy_hubILb1EN4cuda3std3__45tupleIJN6thrust24THRUST_300001_SM_1000_NS17counting_iteratorIjNSA_11use_defaultESC_SC_EEEEEE10policy1000El8random_1NSA_6detail15normal_iteratorINSA_10device_ptrIfEEEEJSD_EEEvT0_iT1_T2_DpNS2_10kernel_argIT3_EE_param_1];
	cvta.to.global.u64 	%rd20, %rd19;
	shl.b32 	%r19, %r17, 7;
	mov.u32 	%r20, %ctaid.x;
	cvt.u64.u32 	%rd21, %r20;
	cvt.s64.s32 	%rd22, %r19;
	mul.lo.s64 	%rd23, %rd22, %rd21;
	sub.s64 	%rd24, %rd18, %rd23;
	min.s64 	%rd25, %rd24, %rd22;
	cvt.u32.u64 	%r1, %rd25;
	cvt.u32.u64 	%r21, %rd23;
	add.s32 	%r2, %r18, %r21;
	shl.b64 	%rd26, %rd23, 2;
	add.s64 	%rd1, %rd20, %rd26;
	setp.eq.s32 	%p1, %r19, %r1;
	@%p1 bra 	$L__BB3_12;
	setp.lt.s32 	%p2, %r17, 1;
	@%p2 bra 	$L__BB3_21;
	mov.b32 	%r66, 0;
	mov.u32 	%r3, %tid.x;
$L__BB3_3:
	shl.b32 	%r23, %r66, 7;
	add.s32 	%r12, %r23, %r3;
	setp.ge.s32 	%p3, %r12, %r1;
	@%p3 bra 	$L__BB3_11;
	add.s32 	%r13, %r12, %r2;
	setp.eq.s32 	%p4, %r13, 0;
	mov.b32 	%r67, 1;
	@%p4 bra 	$L__BB3_10;
	cvt.u64.u32 	%rd64, %r13;
	mov.b64 	%rd65, 48271;
	mov.b64 	%rd66, 1;
$L__BB3_6:
	and.b64  	%rd29, %rd64, 1;
	setp.eq.b64 	%p5, %rd29, 1;
	not.pred 	%p6, %p5;
	@%p6 bra 	$L__BB3_8;
	mul.lo.s64 	%rd30, %rd66, %rd65;
	mul.hi.u64 	%rd31, %rd30, 8589934597;
	sub.s64 	%rd32, %rd30, %rd31;
	shr.u64 	%rd33, %rd32, 1;
	add.s64 	%rd34, %rd33, %rd31;
	shr.u64 	%rd35, %rd34, 30;
	mul.lo.s64 	%rd36, %rd35, 2147483647;
	sub.s64 	%rd66, %rd30, %rd36;
$L__BB3_8:
	shr.u64 	%rd16, %rd64, 1;
	mul.lo.s64 	%rd37, %rd65, %rd65;
	mul.hi.u64 	%rd38, %rd37, -9223372032559808509;
	shr.u64 	%rd39, %rd38, 30;
	mul.lo.s64 	%rd40, %rd39, 2147483647;
	sub.s64 	%rd65, %rd37, %rd40;
	setp.gt.u64 	%p7, %rd64, 1;
	mov.u64 	%rd64, %rd16;
	@%p7 bra 	$L__BB3_6;
	cvt.u32.u64 	%r25, %rd66;
	mul.hi.u32 	%r26, %r25, 3;
	sub.s32 	%r27, %r25, %r26;
	shr.u32 	%r28, %r27, 1;
	add.s32 	%r29, %r28, %r26;
	shr.u32 	%r30, %r29, 30;
	mul.lo.s32 	%r31, %r30, 2147483647;
	sub.s32 	%r67, %r25, %r31;
$L__BB3_10:
	mul.hi.u32 	%r32, %r67, -1131474031;
	shr.u32 	%r33, %r32, 15;
	mul.lo.s32 	%r34, %r33, 44488;
	sub.s32 	%r35, %r67, %r34;
	mul.lo.s32 	%r36, %r35, 48271;
	mul.lo.s32 	%r37, %r33, 3399;
	setp.lt.u32 	%p8, %r36, %r37;
	xor.b32  	%r38, %r37, 2147483647;
	neg.s32 	%r39, %r37;
	selp.b32 	%r40, %r38, %r39, %p8;
	add.s32 	%r41, %r36, %r40;
	add.s32 	%r42, %r41, -1;
	cvt.rn.f32.u32 	%f1, %r42;
	fma.rn.f32 	%f2, %f1, 0f30000000, 0f3F800000;
	mul.wide.s32 	%rd41, %r12, 4;
	add.s64 	%rd42, %rd1, %rd41;
	st.global.f32 	[%rd42], %f2;
$L__BB3_11:
	add.s32 	%r66, %r66, 1;
	setp.ne.s32 	%p9, %r66, %r17;
	@%p9 bra 	$L__BB3_3;
	bra.uni 	$L__BB3_21;
$L__BB3_12:
	setp.lt.s32 	%p10, %r17, 1;
	@%p10 bra 	$L__BB3_21;
	mov.b32 	%r64, 0;
	mov.u32 	%r4, %tid.x;
$L__BB3_14:
	shl.b32 	%r45, %r64, 7;
	add.s32 	%r6, %r45, %r4;
	add.s32 	%r7, %r6, %r2;
	setp.eq.s32 	%p11, %r7, 0;
	mov.b32 	%r65, 1;
	@%p11 bra 	$L__BB3_20;
	cvt.u64.u32 	%rd60, %r7;
	mov.b64 	%rd61, 48271;
	mov.b64 	%rd62, 1;
$L__BB3_16:
	and.b64  	%rd45, %rd60, 1;
	setp.eq.b64 	%p12, %rd45, 1;
	not.pred 	%p13, %p12;
	@%p13 bra 	$L__BB3_18;
	mul.lo.s64 	%rd46, %rd62, %rd61;
	mul.hi.u64 	%rd47, %rd46, 8589934597;
	sub.s64 	%rd48, %rd46, %rd47;
	shr.u64 	%rd49, %rd48, 1;
	add.s64 	%rd50, %rd49, %rd47;
	shr.u64 	%rd51, %rd50, 30;
	mul.lo.s64 	%rd52, %rd51, 2147483647;
	sub.s64 	%rd62, %rd46, %rd52;
$L__BB3_18:
	shr.u64 	%rd8, %rd60, 1;
	mul.lo.s64 	%rd53, %rd61, %rd61;
	mul.hi.u64 	%rd54, %rd53, -9223372032559808509;
	shr.u64 	%rd55, %rd54, 30;
	mul.lo.s64 	%rd56, %rd55, 2147483647;
	sub.s64 	%rd61, %rd53, %rd56;
	setp.gt.u64 	%p14, %rd60, 1;
	mov.u64 	%rd60, %rd8;
	@%p14 bra 	$L__BB3_16;
	cvt.u32.u64 	%r46, %rd62;
	mul.hi.u32 	%r47, %r46, 3;
	sub.s32 	%r48, %r46, %r47;
	shr.u32 	%r49, %r48, 1;
	add.s32 	%r50, %r49, %r47;
	shr.u32 	%r51, %r50, 30;
	mul.lo.s32 	%r52, %r51, 2147483647;
	sub.s32 	%r65, %r46, %r52;
$L__BB3_20:
	mul.hi.u32 	%r53, %r65, -1131474031;
	shr.u32 	%r54, %r53, 15;
	mul.lo.s32 	%r55, %r54, 44488;
	sub.s32 	%r56, %r65, %r55;
	mul.lo.s32 	%r57, %r56, 48271;
	mul.lo.s32 	%r58, %r54, 3399;
	setp.lt.u32 	%p15, %r57, %r58;
	xor.b32  	%r59, %r58, 2147483647;
	neg.s32 	%r60, %r58;
	selp.b32 	%r61, %r59, %r60, %p15;
	add.s32 	%r62, %r57, %r61;
	add.s32 	%r63, %r62, -1;
	cvt.rn.f32.u32 	%f3, %r63;
	fma.rn.f32 	%f4, %f3, 0f30000000, 0f3F800000;
	mul.wide.s32 	%rd57, %r6, 4;
	add.s64 	%rd58, %rd1, %rd57;
	st.global.f32 	[%rd58], %f4;
	add.s32 	%r64, %r64, 1;
	setp.eq.s32 	%p16, %r64, %r17;
	@%p16 bra 	$L__BB3_21;
	bra.uni 	$L__BB3_14;
$L__BB3_21:
	ret;

}
	// .globl	_ZN3cub18CUB_300001_SM_10006detail9transform16transform_kernelINS2_10policy_hubILb1EN4cuda3std3__45tupleIJN6thrust24THRUST_300001_SM_1000_NS17counting_iteratorIjNSA_11use_defaultESC_SC_EEEEEE10policy1000Ei8random_2NSA_6detail15normal_iteratorINSA_10device_ptrIfEEEEJSD_EEEvT0_iT1_T2_DpNS2_10kernel_argIT3_EE
.visible .entry _ZN3cub18CUB_300001_SM_10006detail9transform16transform_kernelINS2_10policy_hubILb1EN4cuda3std3__45tupleIJN6thrust24THRUST_300001_SM_1000_NS17counting_iteratorIjNSA_11use_defaultESC_SC_EEEEEE10policy1000Ei8random_2NSA_6detail15normal_iteratorINSA_10device_ptrIfEEEEJSD_EEEvT0_iT1_T2_DpNS2_10kernel_argIT3_EE(
	.param .u32 _ZN3cub18CUB_300001_SM_10006detail9transform16transform_kernelINS2_10policy_hubILb1EN4cuda3std3__45tupleIJN6thrust24THRUST_300001_SM_1000_NS17counting_iteratorIjNSA_11use_defaultESC_SC_EEEEEE10policy1000Ei8random_2NSA_6detail15normal_iteratorINSA_10device_ptrIfEEEEJSD_EEEvT0_iT1_T2_DpNS2_10kernel_argIT3_EE_param_0,
	.param .u32 _ZN3cub18CUB_300001_SM_10006detail9transform16transform_kernelINS2_10policy_hubILb1EN4cuda3std3__45tupleIJN6thrust24THRUST_300001_SM_1000_NS17counting_iteratorIjNSA_11use_defaultESC_SC_EEEEEE10policy1000Ei8random_2NSA_6detail15normal_iteratorINSA_10device_ptrIfEEEEJSD_EEEvT0_iT1_T2_DpNS2_10kernel_argIT3_EE_param_1,
	.param .align 1 .b8 _ZN3cub18CUB_300001_SM_10006detail9transform16transform_kernelINS2_10policy_hubILb1EN4cuda3std3__45tupleIJN6thrust24THRUST_300001_SM_1000_NS17counting_iteratorIjNSA_11use_defaultESC_SC_EEEEEE10policy1000Ei8random_2NSA_6detail15normal_iteratorINSA_10device_ptrIfEEEEJSD_EEEvT0_iT1_T2_DpNS2_10kernel_argIT3_EE_param_2[1],
	.param .align 8 .b8 _ZN3cub18CUB_300001_SM_10006detail9transform16transform_kernelINS2_10policy_hubILb1EN4cuda3std3__45tupleIJN6thrust24THRUST_300001_SM_1000_NS17counting_iteratorIjNSA_11use_defaultESC_SC_EEEEEE10policy1000Ei8random_2NSA_6detail15normal_iteratorINSA_10device_ptrIfEEEEJSD_EEEvT0_iT1_T2_DpNS2_10kernel_argIT3_EE_param_3[8],
	.param .align 8 .b8 _ZN3cub18CUB_300001_SM_10006detail9transform16transform_kernelINS2_10policy_hubILb1EN4cuda3std3__45tupleIJN6thrust24THRUST_300001_SM_1000_NS17counting_iteratorIjNSA_11use_defaultESC_SC_EEEEEE10policy1000Ei8random_2NSA_6detail15normal_iteratorINSA_10device_ptrIfEEEEJSD_EEEvT0_iT1_T2_DpNS2_10kernel_argIT3_EE_param_4[16]
)
.maxntid 128
{
	.reg .pred 	%p<17>;
	.reg .b32 	%r<68>;
	.reg .b32 	%f<5>;
	.reg .b64 	%rd<61>;

	ld.param.u32 	%r18, [_ZN3cub18CUB_300001_SM_10006detail9transform16transform_kernelINS2_10policy_hubILb1EN4cuda3std3__45tupleIJN6thrust24THRUST_300001_SM_1000_NS17counting_iteratorIjNSA_11use_defaultESC_SC_EEEEEE10policy1000Ei8random_2NSA_6detail15normal_iteratorINSA_10device_ptrIfEEEEJSD_EEEvT0_iT1_T2_DpNS2_10kernel_argIT3_EE_param_4];
	ld.param.u32 	%r19, [_ZN3cub18CUB_300001_SM_10006detail9transform16transform_kernelINS2_10policy_hubILb1EN4cuda3std3__45tupleIJN6thrust24THRUST_300001_SM_1000_NS17counting_iteratorIjNSA_11use_defaultESC_SC_EEEEEE10policy1000Ei8random_2NSA_6detail15normal_iteratorINSA_10device_ptrIfEEEEJSD_EEEvT0_iT1_T2_DpNS2_10kernel_argIT3_EE_param_0];
	ld.param.u64 	%rd18, [_ZN3cub18CUB_300001_SM_10006detail9transform16transform_kernelINS2_10policy_hubILb1EN4cuda3std3__45tupleIJN6thrust24THRUST_300001_SM_1000_NS17counting_iteratorIjNSA_11use_defaultESC_SC_EEEEEE10policy1000Ei8random_2NSA_6detail15normal_iteratorINSA_10device_ptrIfEEEEJSD_EEEvT0_iT1_T2_DpNS2_10kernel_argIT3_EE_param_3];
	ld.param.u32 	%r17, [_ZN3cub18CUB_300001_SM_10006detail9transform16transform_kernelINS2_10policy_hubILb1EN4cuda3std3__45tupleIJN6thrust24THRUST_300001_SM_1000_NS17counting_iteratorIjNSA_11use_defaultESC_SC_EEEEEE10policy1000Ei8random_2NSA_6detail15normal_iteratorINSA_10device_ptrIfEEEEJSD_EEEvT0_iT1_T2_DpNS2_10kernel_argIT3_EE_param_1];
	cvta.to.global.u64 	%rd19, %rd18;
	shl.b32 	%r20, %r17, 7;
	mov.u32 	%r21, %ctaid.x;
	mul.lo.s32 	%r22, %r20, %r21;
	sub.s32 	%r23, %r19, %r22;
	min.s32 	%r1, %r20, %r23;
	add.s32 	%r2, %r18, %r22;
	mul.wide.s32 	%rd20, %r22, 4;
	add.s64 	%rd1, %rd19, %rd20;
	setp.gt.s32 	%p1, %r20, %r23;
	@%p1 bra 	$L__BB4_10;
	setp.lt.s32 	%p2, %r17, 1;
	@%p2 bra 	$L__BB4_21;
	mov.b32 	%r64, 0;
	mov.u32 	%r3, %tid.x;
$L__BB4_3:
	shl.b32 	%r26, %r64, 7;
	add.s32 	%r6, %r26, %r3;
	add.s32 	%r7, %r6, %r2;
	setp.eq.s32 	%p3, %r7, 0;
	mov.b32 	%r65, 1;
	@%p3 bra 	$L__BB4_9;
	cvt.u64.u32 	%rd54, %r7;
	mov.b64 	%rd55, 48271;
	mov.b64 	%rd56, 1;
$L__BB4_5:
	and.b64  	%rd23, %rd54, 1;
	setp.eq.b64 	%p4, %rd23, 1;
	not.pred 	%p5, %p4;
	@%p5 bra 	$L__BB4_7;
	mul.lo.s64 	%rd24, %rd56, %rd55;
	mul.hi.u64 	%rd25, %rd24, 8589934597;
	sub.s64 	%rd26, %rd24, %rd25;
	shr.u64 	%rd27, %rd26, 1;
	add.s64 	%rd28, %rd27, %rd25;
	shr.u64 	%rd29, %rd28, 30;
	mul.lo.s64 	%rd30, %rd29, 2147483647;
	sub.s64 	%rd56, %rd24, %rd30;
$L__BB4_7:
	shr.u64 	%rd8, %rd54, 1;
	mul.lo.s64 	%rd31, %rd55, %rd55;
	mul.hi.u64 	%rd32, %rd31, -9223372032559808509;
	shr.u64 	%rd33, %rd32, 30;
	mul.lo.s64 	%rd34, %rd33, 2147483647;
	sub.s64 	%rd55, %rd31, %rd34;
	setp.gt.u64 	%p6, %rd54, 1;
	mov.u64 	%rd54, %rd8;
	@%p6 bra 	$L__BB4_5;
	cvt.u32.u64 	%r27, %rd56;
	mul.hi.u32 	%r28, %r27, 3;
	sub.s32 	%r29, %r27, %r28;
	shr.u32 	%r30, %r29, 1;
	add.s32 	%r31, %r30, %r28;
	shr.u32 	%r32, %r31, 30;
	mul.lo.s32 	%r33, %r32, 2147483647;
	sub.s32 	%r65, %r27, %r33;
$L__BB4_9:
	mul.hi.u32 	%r34, %r65, -1131474031;
	shr.u32 	%r35, %r34, 15;
	mul.lo.s32 	%r36, %r35, 44488;
	sub.s32 	%r37, %r65, %r36;
	mul.lo.s32 	%r38, %r37, 48271;
	mul.lo.s32 	%r39, %r35, 3399;
	setp.lt.u32 	%p7, %r38, %r39;
	xor.b32  	%r40, %r39, 2147483647;
	neg.s32 	%r41, %r39;
	selp.b32 	%r42, %r40, %r41, %p7;
	add.s32 	%r43, %r42, %r38;
	cvt.rn.f32.u32 	%f1, %r43;
	mul.f32 	%f2, %f1, 0f30000000;
	mul.wide.s32 	%rd35, %r6, 4;
	add.s64 	%rd36, %rd1, %rd35;
	st.global.f32 	[%rd36], %f2;
	add.s32 	%r64, %r64, 1;
	setp.eq.s32 	%p8, %r64, %r17;
	@%p8 bra 	$L__BB4_21;
	bra.uni 	$L__BB4_3;
$L__BB4_10:
	setp.lt.s32 	%p9, %r17, 1;
	@%p9 bra 	$L__BB4_21;
	mov.b32 	%r66, 0;
	mov.u32 	%r4, %tid.x;
$L__BB4_12:
	shl.b32 	%r45, %r66, 7;
	add.s32 	%r12, %r45, %r4;
	setp.ge.s32 	%p10, %r12, %r1;
	@%p10 bra 	$L__BB4_20;
	add.s32 	%r13, %r12, %r2;
	setp.eq.s32 	%p11, %r13, 0;
	mov.b32 	%r67, 1;
	@%p11 bra 	$L__BB4_19;
	cvt.u64.u32 	%rd58, %r13;
	mov.b64 	%rd59, 48271;
	mov.b64 	%rd60, 1;
$L__BB4_15:
	and.b64  	%rd39, %rd58, 1;
	setp.eq.b64 	%p12, %rd39, 1;
	not.pred 	%p13, %p12;
	@%p13 bra 	$L__BB4_17;
	mul.lo.s64 	%rd40, %rd60, %rd59;
	mul.hi.u64 	%rd41, %rd40, 8589934597;
	sub.s64 	%rd42, %rd40, %rd41;
	shr.u64 	%rd43, %rd42, 1;
	add.s64 	%rd44, %rd43, %rd41;
	shr.u64 	%rd45, %rd44, 30;
	mul.lo.s64 	%rd46, %rd45, 2147483647;
	sub.s64 	%rd60, %rd40, %rd46;
$L__BB4_17:
	shr.u64 	%rd16, %rd58, 1;
	mul.lo.s64 	%rd47, %rd59, %rd59;
	mul.hi.u64 	%rd48, %rd47, -9223372032559808509;
	shr.u64 	%rd49, %rd48, 30;
	mul.lo.s64 	%rd50, %rd49, 2147483647;
	sub.s64 	%rd59, %rd47, %rd50;
	setp.gt.u64 	%p14, %rd58, 1;
	mov.u64 	%rd58, %rd16;
	@%p14 bra 	$L__BB4_15;
	cvt.u32.u64 	%r47, %rd60;
	mul.hi.u32 	%r48, %r47, 3;
	sub.s32 	%r49, %r47, %r48;
	shr.u32 	%r50, %r49, 1;
	add.s32 	%r51, %r50, %r48;
	shr.u32 	%r52, %r51, 30;
	mul.lo.s32 	%r53, %r52, 2147483647;
	sub.s32 	%r67, %r47, %r53;
$L__BB4_19:
	mul.hi.u32 	%r54, %r67, -1131474031;
	shr.u32 	%r55, %r54, 15;
	mul.lo.s32 	%r56, %r55, 44488;
	sub.s32 	%r57, %r67, %r56;
	mul.lo.s32 	%r58, %r57, 48271;
	mul.lo.s32 	%r59, %r55, 3399;
	setp.lt.u32 	%p15, %r58, %r59;
	xor.b32  	%r60, %r59, 2147483647;
	neg.s32 	%r61, %r59;
	selp.b32 	%r62, %r60, %r61, %p15;
	add.s32 	%r63, %r62, %r58;
	cvt.rn.f32.u32 	%f3, %r63;
	mul.f32 	%f4, %f3, 0f30000000;
	mul.wide.s32 	%rd51, %r12, 4;
	add.s64 	%rd52, %rd1, %rd51;
	st.global.f32 	[%rd52], %f4;
$L__BB4_20:
	add.s32 	%r66, %r66, 1;
	setp.ne.s32 	%p16, %r66, %r17;
	@%p16 bra 	$L__BB4_12;
$L__BB4_21:
	ret;

}
	// .globl	_ZN3cub18CUB_300001_SM_10006detail9transform16transform_kernelINS2_10policy_hubILb1EN4cuda3std3__45tupleIJN6thrust24THRUST_300001_SM_1000_NS17counting_iteratorIjNSA_11use_defaultESC_SC_EEEEEE10policy1000El8random_2NSA_6detail15normal_iteratorINSA_10device_ptrIfEEEEJSD_EEEvT0_iT1_T2_DpNS2_10kernel_argIT3_EE
.visible .entry _ZN3cub18CUB_300001_SM_10006detail9transform16transform_kernelINS2_10policy_hubILb1EN4cuda3std3__45tupleIJN6thrust24THRUST_300001_SM_1000_NS17counting_iteratorIjNSA_11use_defaultESC_SC_EEEEEE10policy1000El8random_2NSA_6detail15normal_iteratorINSA_10device_ptrIfEEEEJSD_EEEvT0_iT1_T2_DpNS2_10kernel_argIT3_EE(
	.param .u64 _ZN3cub18CUB_300001_SM_10006detail9transform16transform_kernelINS2_10policy_hubILb1EN4cuda3std3__45tupleIJN6thrust24THRUST_300001_SM_1000_NS17counting_iteratorIjNSA_11use_defaultESC_SC_EEEEEE10policy1000El8random_2NSA_6detail15normal_iteratorINSA_10device_ptrIfEEEEJSD_EEEvT0_iT1_T2_DpNS2_10kernel_argIT3_EE_param_0,
	.param .u32 _ZN3cub18CUB_300001_SM_10006detail9transform16transform_kernelINS2_10policy_hubILb1EN4cuda3std3__45tupleIJN6thrust24THRUST_300001_SM_1000_NS17counting_iteratorIjNSA_11use_defaultESC_SC_EEEEEE10policy1000El8random_2NSA_6detail15normal_iteratorINSA_10device_ptrIfEEEEJSD_EEEvT0_iT1_T2_DpNS2_10kernel_argIT3_EE_param_1,
	.param .align 1 .b8 _ZN3cub18CUB_300001_SM_10006detail9transform16transform_kernelINS2_10policy_hubILb1EN4cuda3std3__45tupleIJN6thrust24THRUST_300001_SM_1000_NS17counting_iteratorIjNSA_11use_defaultESC_SC_EEEEEE10policy1000El8random_2NSA_6detail15normal_iteratorINSA_10device_ptrIfEEEEJSD_EEEvT0_iT1_T2_DpNS2_10kernel_argIT3_EE_param_2[1],
	.param .align 8 .b8 _ZN3cub18CUB_300001_SM_10006detail9transform16transform_kernelINS2_10policy_hubILb1EN4cuda3std3__45tupleIJN6thrust24THRUST_300001_SM_1000_NS17counting_iteratorIjNSA_11use_defaultESC_SC_EEEEEE10policy1000El8random_2NSA_6detail15normal_iteratorINSA_10device_ptrIfEEEEJSD_EEEvT0_iT1_T2_DpNS2_10kernel_argIT3_EE_param_3[8],
	.param .align 8 .b8 _ZN3cub18CUB_300001_SM_10006detail9transform16transform_kernelINS2_10policy_hubILb1EN4cuda3std3__45tupleIJN6thrust24THRUST_300001_SM_1000_NS17counting_iteratorIjNSA_11use_defaultESC_SC_EEEEEE10policy1000El8random_2NSA_6detail15normal_iteratorINSA_10device_ptrIfEEEEJSD_EEEvT0_iT1_T2_DpNS2_10kernel_argIT3_EE_param_4[16]
)
.maxntid 128
{
	.reg .pred 	%p<17>;
	.reg .b32 	%r<66>;
	.reg .b32 	%f<5>;
	.reg .b64 	%rd<67>;

	ld.param.u32 	%r18, [_ZN3cub18CUB_300001_SM_10006detail9transform16transform_kernelINS2_10policy_hubILb1EN4cuda3std3__45tupleIJN6thrust24THRUST_300001_SM_1000_NS17counting_iteratorIjNSA_11use_defaultESC_SC_EEEEEE10policy1000El8random_2NSA_6detail15normal_iteratorINSA_10device_ptrIfEEEEJSD_EEEvT0_iT1_T2_DpNS2_10kernel_argIT3_EE_param_4];
	ld.param.u64 	%rd18, [_ZN3cub18CUB_300001_SM_10006detail9transform16transform_kernelINS2_10policy_hubILb1EN4cuda3std3__45tupleIJN6thrust24THRUST_300001_SM_1000_NS17counting_iteratorIjNSA_11use_defaultESC_SC_EEEEEE10policy1000El8random_2NSA_6detail15normal_iteratorINSA_10device_ptrIfEEEEJSD_EEEvT0_iT1_T2_DpNS2_10kernel_argIT3_EE_param_0];
	ld.param.u64 	%rd19, [_ZN3cub18CUB_300001_SM_10006detail9transform16transform_kernelINS2_10policy_hubILb1EN4cuda3std3__45tupleIJN6thrust24THRUST_300001_SM_1000_NS17counting_iteratorIjNSA_11use_defaultESC_SC_EEEEEE10policy1000El8random_2NSA_6detail15normal_iteratorINSA_10device_ptrIfEEEEJSD_EEEvT0_iT1_T2_DpNS2_10kernel_argIT3_EE_param_3];
	ld.param.u32 	%r17, [_ZN3cub18CUB_300001_SM_10006detail9transform16transform_kernelINS2_10policy_hubILb1EN4cuda3std3__45tupleIJN6thrust24THRUST_300001_SM_1000_NS17counting_iteratorIjNSA_11use_defaultESC_SC_EEEEEE10policy1000El8random_2NSA_6detail15normal_iteratorINSA_10device_ptrIfEEEEJSD_EEEvT0_iT1_T2_DpNS2_10kernel_argIT3_EE_param_1];
	cvta.to.global.u64 	%rd20, %rd19;
	shl.b32 	%r19, %r17, 7;
	mov.u32 	%r20, %ctaid.x;
	cvt.u64.u32 	%rd21, %r20;
	cvt.s64.s32 	%rd22, %r19;
	mul.lo.s64 	%rd23, %rd22, %rd21;
	sub.s64 	%rd24, %rd18, %rd23;
	min.s64 	%rd25, %rd24, %rd22;
	cvt.u32.u64 	%r1, %rd25;
	cvt.u32.u64 	%r21, %rd23;
	add.s32 	%r2, %r18, %r21;
	shl.b64 	%rd26, %rd23, 2;
	add.s64 	%rd1, %rd20, %rd26;
	setp.eq.s32 	%p1, %r19, %r1;
	@%p1 bra 	$L__BB5_12;
	setp.lt.s32 	%p2, %r17, 1;
	@%p2 bra 	$L__BB5_21;
	mov.b32 	%r64, 0;
	mov.u32 	%r3, %tid.x;
$L__BB5_3:
	shl.b32 	%r23, %r64, 7;
	add.s32 	%r12, %r23, %r3;
	setp.ge.s32 	%p3, %r12, %r1;
	@%p3 bra 	$L__BB5_11;
	add.s32 	%r13, %r12, %r2;
	setp.eq.s32 	%p4, %r13, 0;
	mov.b32 	%r65, 1;
	@%p4 bra 	$L__BB5_10;
	cvt.u64.u32 	%rd64, %r13;
	mov.b64 	%rd65, 48271;
	mov.b64 	%rd66, 1;
$L__BB5_6:
	and.b64  	%rd29, %rd64, 1;
	setp.eq.b64 	%p5, %rd29, 1;
	not.pred 	%p6, %p5;
	@%p6 bra 	$L__BB5_8;
	mul.lo.s64 	%rd30, %rd66, %rd65;
	mul.hi.u64 	%rd31, %rd30, 8589934597;
	sub.s64 	%rd32, %rd30, %rd31;
	shr.u64 	%rd33, %rd32, 1;
	add.s64 	%rd34, %rd33, %rd31;
	shr.u64 	%rd35, %rd34, 30;
	mul.lo.s64 	%rd36, %rd35, 2147483647;
	sub.s64 	%rd66, %rd30, %rd36;
$L__BB5_8:
	shr.u64 	%rd16, %rd64, 1;
	mul.lo.s64 	%rd37, %rd65, %rd65;
	mul.hi.u64 	%rd38, %rd37, -9223372032559808509;
	shr.u64 	%rd39, %rd38, 30;
	mul.lo.s64 	%rd40, %rd39, 2147483647;
	sub.s64 	%rd65, %rd37, %rd40;
	setp.gt.u64 	%p7, %rd64, 1;
	mov.u64 	%rd64, %rd16;
	@%p7 bra 	$L__BB5_6;
	cvt.u32.u64 	%r25, %rd66;
	mul.hi.u32 	%r26, %r25, 3;
	sub.s32 	%r27, %r25, %r26;
	shr.u32 	%r28, %r27, 1;
	add.s32 	%r29, %r28, %r26;
	shr.u32 	%r30, %r29, 30;
	mul.lo.s32 	%r31, %r30, 2147483647;
	sub.s32 	%r65, %r25, %r31;
$L__BB5_10:
	mul.hi.u32 	%r32, %r65, -1131474031;
	shr.u32 	%r33, %r32, 15;
	mul.lo.s32 	%r34, %r33, 44488;
	sub.s32 	%r35, %r65, %r34;
	mul.lo.s32 	%r36, %r35, 48271;
	mul.lo.s32 	%r37, %r33, 3399;
	setp.lt.u32 	%p8, %r36, %r37;
	xor.b32  	%r38, %r37, 2147483647;
	neg.s32 	%r39, %r37;
	selp.b32 	%r40, %r38, %r39, %p8;
	add.s32 	%r41, %r40, %r36;
	cvt.rn.f32.u32 	%f1, %r41;
	mul.f32 	%f2, %f1, 0f30000000;
	mul.wide.s32 	%rd41, %r12, 4;
	add.s64 	%rd42, %rd1, %rd41;
	st.global.f32 	[%rd42], %f2;
$L__BB5_11:
	add.s32 	%r64, %r64, 1;
	setp.ne.s32 	%p9, %r64, %r17;
	@%p9 bra 	$L__BB5_3;
	bra.uni 	$L__BB5_21;
$L__BB5_12:
	setp.lt.s32 	%p10, %r17, 1;
	@%p10 bra 	$L__BB5_21;
	mov.b32 	%r62, 0;
	mov.u32 	%r4, %tid.x;
$L__BB5_14:
	shl.b32 	%r44, %r62, 7;
	add.s32 	%r6, %r44, %r4;
	add.s32 	%r7, %r6, %r2;
	setp.eq.s32 	%p11, %r7, 0;
	mov.b32 	%r63, 1;
	@%p11 bra 	$L__BB5_20;
	cvt.u64.u32 	%rd60, %r7;
	mov.b64 	%rd61, 48271;
	mov.b64 	%rd62, 1;
$L__BB5_16:
	and.b64  	%rd45, %rd60, 1;
	setp.eq.b64 	%p12, %rd45, 1;
	not.pred 	%p13, %p12;
	@%p13 bra 	$L__BB5_18;
	mul.lo.s64 	%rd46, %rd62, %rd61;
	mul.hi.u64 	%rd47, %rd46, 8589934597;
	sub.s64 	%rd48, %rd46, %rd47;
	shr.u64 	%rd49, %rd48, 1;
	add.s64 	%rd50, %rd49, %rd47;
	shr.u64 	%rd51, %rd50, 30;
	mul.lo.s64 	%rd52, %rd51, 2147483647;
	sub.s64 	%rd62, %rd46, %rd52;
$L__BB5_18:
	shr.u64 	%rd8, %rd60, 1;
	mul.lo.s64 	%rd53, %rd61, %rd61;
	mul.hi.u64 	%rd54, %rd53, -9223372032559808509;
	shr.u64 	%rd55, %rd54, 30;
	mul.lo.s64 	%rd56, %rd55, 2147483647;
	sub.s64 	%rd61, %rd53, %rd56;
	setp.gt.u64 	%p14, %rd60, 1;
	mov.u64 	%rd60, %rd8;
	@%p14 bra 	$L__BB5_16;
	cvt.u32.u64 	%r45, %rd62;
	mul.hi.u32 	%r46, %r45, 3;
	sub.s32 	%r47, %r45, %r46;
	shr.u32 	%r48, %r47, 1;
	add.s32 	%r49, %r48, %r46;
	shr.u32 	%r50, %r49, 30;
	mul.lo.s32 	%r51, %r50, 2147483647;
	sub.s32 	%r63, %r45, %r51;
$L__BB5_20:
	mul.hi.u32 	%r52, %r63, -1131474031;
	shr.u32 	%r53, %r52, 15;
	mul.lo.s32 	%r54, %r53, 44488;
	sub.s32 	%r55, %r63, %r54;
	mul.lo.s32 	%r56, %r55, 48271;
	mul.lo.s32 	%r57, %r53, 3399;
	setp.lt.u32 	%p15, %r56, %r57;
	xor.b32  	%r58, %r57, 2147483647;
	neg.s32 	%r59, %r57;
	selp.b32 	%r60, %r58, %r59, %p15;
	add.s32 	%r61, %r60, %r56;
	cvt.rn.f32.u32 	%f3, %r61;
	mul.f32 	%f4, %f3, 0f30000000;
	mul.wide.s32 	%rd57, %r6, 4;
	add.s64 	%rd58, %rd1, %rd57;
	st.global.f32 	[%rd58], %f4;
	add.s32 	%r62, %r62, 1;
	setp.eq.s32 	%p16, %r62, %r17;
	@%p16 bra 	$L__BB5_21;
	bra.uni 	$L__BB5_14;
$L__BB5_21:
	ret;

}


// ===== COMPILED SASS (sm_100) =====

	.target	sm_100

	.elftype	@"ET_EXEC"


//--------------------- .note.nv.tkinfo           --------------------------
	.section	.note.nv.tkinfo,"",@"SHT_NOTE"
	.sectionflags	@"SHF_NOTE_NV_TKINFO"
	.tkinfo
        /*0018*/ 	.word	0x00000002
        /*0030*/ 	.string	""
        /*0030*/ 	.string	"ptxas"
        /*0030*/ 	.string	"Cuda compilation tools, release 13.0, V13.0.88"
        /*0030*/ 	.string	"Build cuda_13.0.r13.0/compiler.36424714_0"
        /*0030*/ 	.string	"-arch sm_100 -m 64 "



//--------------------- .note.nv.cuinfo           --------------------------
	.section	.note.nv.cuinfo,"",@"SHT_NOTE"
	.sectionflags	@"SHF_NOTE_NV_CUINFO"
        /*0018*/ 	.short	0x0002
        /*001a*/ 	.short	0x0064
        /*001c*/ 	.short	0x0082
	.zero		2


//--------------------- .nv.info                  --------------------------
	.section	.nv.info,"",@"SHT_CUDA_INFO"
	.align	4


	//----- nvinfo : EIATTR_REGCOUNT
	.align		4
        /*0000*/ 	.byte	0x04, 0x2f
        /*0002*/ 	.short	(.L_44 - .L_43)
	.align		4
.L_43:
        /*0004*/ 	.word	index@(_ZN3cub18CUB_300001_SM_10006detail11EmptyKernelIvEEvv)
        /*0008*/ 	.word	0x00000004


	//----- nvinfo : EIATTR_FRAME_SIZE
	.align		4
.L_44:
        /*000c*/ 	.byte	0x04, 0x11
        /*000e*/ 	.short	(.L_46 - .L_45)
	.align		4
.L_45:
        /*0010*/ 	.word	index@(_ZN3cub18CUB_300001_SM_10006detail11EmptyKernelIvEEvv)
        /*0014*/ 	.word	0x00000000


	//----- nvinfo : EIATTR_REGCOUNT
	.align		4
.L_46:
        /*0018*/ 	.byte	0x04, 0x2f
        /*001a*/ 	.short	(.L_48 - .L_47)
	.align		4
.L_47:
        /*001c*/ 	.word	index@(_ZN3cub18CUB_300001_SM_10006detail8for_each13static_kernelINS2_12policy_hub_t12policy_500_tEmN6thrust24THRUST_300001_SM_1000_NS8cuda_cub20__uninitialized_fill7functorINS7_10device_ptrIfEEfEEEEvT0_T1_)
        /*0020*/ 	.word	0x00000008


	//----- nvinfo : EIATTR_FRAME_SIZE
	.align		4
.L_48:
        /*0024*/ 	.byte	0x04, 0x11
        /*0026*/ 	.short	(.L_50 - .L_49)
	.align		4
.L_49:
        /*0028*/ 	.word	index@(_ZN3cub18CUB_300001_SM_10006detail8for_each13static_kernelINS2_12policy_hub_t12policy_500_tEmN6thrust24THRUST_300001_SM_1000_NS8cuda_cub20__uninitialized_fill7functorINS7_10device_ptrIfEEfEEEEvT0_T1_)
        /*002c*/ 	.word	0x00000000


	//----- nvinfo : EIATTR_REGCOUNT
	.align		4
.L_50:
        /*0030*/ 	.byte	0x04, 0x2f
        /*0032*/ 	.short	(.L_52 - .L_51)
	.align		4
.L_51:
        /*0034*/ 	.word	index@(_ZN3cub18CUB_300001_SM_10006detail9transform16transform_kernelINS2_10policy_hubILb1EN4cuda3std3__45tupleIJN6thrust24THRUST_300001_SM_1000_NS17counting_iteratorIjNSA_11use_defaultESC_SC_EEEEEE10policy1000Ei8random_1NSA_6detail15normal_iteratorINSA_10device_ptrIfEEEEJSD_EEEvT0_iT1_T2_DpNS2_10kernel_argIT3_EE)
        /*0038*/ 	.word	0x00000019


	//----- nvinfo : EIATTR_FRAME_SIZE
	.align		4
.L_52:
        /*003c*/ 	.byte	0x04, 0x11
        /*003e*/ 	.short	(.L_54 - .L_53)
	.align		4
.L_53:
        /*0040*/ 	.word	index@(_ZN3cub18CUB_300001_SM_10006detail9transform16transform_kernelINS2_10policy_hubILb1EN4cuda3std3__45tupleIJN6thrust24THRUST_300001_SM_1000_NS17counting_iteratorIjNSA_11use_defaultESC_SC_EEEEEE10policy1000Ei8random_1NSA_6detail15normal_iteratorINSA_10device_ptrIfEEEEJSD_EEEvT0_iT1_T2_DpNS2_10kernel_argIT3_EE)
        /*0044*/ 	.word	0x00000000


	//----- nvinfo : EIATTR_REGCOUNT
	.align		4
.L_54:
        /*0048*/ 	.byte	0x04, 0x2f
        /*004a*/ 	.short	(.L_56 - .L_55)
	.align		4
.L_55:
        /*004c*/ 	.word	index@(_ZN3cub18CUB_300001_SM_10006detail9transform16transform_kernelINS2_10policy_hubILb1EN4cuda3std3__45tupleIJN6thrust24THRUST_300001_SM_1000_NS17counting_iteratorIjNSA_11use_defaultESC_SC_EEEEEE10policy1000El8random_1NSA_6detail15normal_iteratorINSA_10device_ptrIfEEEEJSD_EEEvT0_iT1_T2_DpNS2_10kernel_argIT3_EE)
        /*0050*/ 	.word	0x00000019


	//----- nvinfo : EIATTR_FRAME_SIZE
	.align		4
.L_56:
        /*0054*/ 	.byte	0x04, 0x11
        /*0056*/ 	.short	(.L_58 - .L_57)
	.align		4
.L_57:
        /*0058*/ 	.word	index@(_ZN3cub18CUB_300001_SM_10006detail9transform16transform_kernelINS2_10policy_hubILb1EN4cuda3std3__45tupleIJN6thrust24THRUST_300001_SM_1000_NS17counting_iteratorIjNSA_11use_defaultESC_SC_EEEEEE10policy1000El8random_1NSA_6detail15normal_iteratorINSA_10device_ptrIfEEEEJSD_EEEvT0_iT1_T2_DpNS2_10kernel_argIT3_EE)
        /*005c*/ 	.word	0x00000000


	//----- nvinfo : EIATTR_REGCOUNT
	.align		4
.L_58:
        /*0060*/ 	.byte	0x04, 0x2f
        /*0062*/ 	.short	(.L_60 - .L_59)
	.align		4
.L_59:
        /*0064*/ 	.word	index@(_ZN3cub18CUB_300001_SM_10006detail9transform16transform_kernelINS2_10policy_hubILb1EN4cuda3std3__45tupleIJN6thrust24THRUST_300001_SM_1000_NS17counting_iteratorIjNSA_11use_defaultESC_SC_EEEEEE10policy1000Ei8random_2NSA_6detail15normal_iteratorINSA_10device_ptrIfEEEEJSD_EEEvT0_iT1_T2_DpNS2_10kernel_argIT3_EE)
        /*0068*/ 	.word	0x00000019


	//----- nvinfo : EIATTR_FRAME_SIZE
	.align		4
.L_60:
        /*006c*/ 	.byte	0x04, 0x11
        /*006e*/ 	.short	(.L_62 - .L_61)
	.align		4
.L_61:
        /*0070*/ 	.word	index@(_ZN3cub18CUB_300001_SM_10006detail9transform16transform_kernelINS2_10policy_hubILb1EN4cuda3std3__45tupleIJN6thrust24THRUST_300001_SM_1000_NS17counting_iteratorIjNSA_11use_defaultESC_SC_EEEEEE10policy1000Ei8random_2NSA_6detail15normal_iteratorINSA_10device_ptrIfEEEEJSD_EEEvT0_iT1_T2_DpNS2_10kernel_argIT3_EE)
        /*0074*/ 	.word	0x00000000


	//----- nvinfo : EIATTR_REGCOUNT
	.align		4
.L_62:
        /*0078*/ 	.byte	0x04, 0x2f
        /*007a*/ 	.short	(.L_64 - .L_63)
	.align		4
.L_63:
        /*007c*/ 	.word	index@(_ZN3cub18CUB_300001_SM_10006detail9transform16transform_kernelINS2_10policy_hubILb1EN4cuda3std3__45tupleIJN6thrust24THRUST_300001_SM_1000_NS17counting_iteratorIjNSA_11use_defaultESC_SC_EEEEEE10policy1000El8random_2NSA_6detail15normal_iteratorINSA_10device_ptrIfEEEEJSD_EEEvT0_iT1_T2_DpNS2_10kernel_argIT3_EE)
        /*0080*/ 	.word	0x00000019


	//----- nvinfo : EIATTR_FRAME_SIZE
	.align		4
.L_64:
        /*0084*/ 	.byte	0x04, 0x11
        /*0086*/ 	.short	(.L_66 - .L_65)
	.align		4
.L_65:
        /*0088*/ 	.word	index@(_ZN3cub18CUB_300001_SM_10006detail9transform16transform_kernelINS2_10policy_hubILb1EN4cuda3std3__45tupleIJN6thrust24THRUST_300001_SM_1000_NS17counting_iteratorIjNSA_11use_defaultESC_SC_EEEEEE10policy1000El8random_2NSA_6detail15normal_iteratorINSA_10device_ptrIfEEEEJSD_EEEvT0_iT1_T2_DpNS2_10kernel_argIT3_EE)
        /*008c*/ 	.word	0x00000000


	//----- nvinfo : EIATTR_MIN_STACK_SIZE
	.align		4
.L_66:
        /*0090*/ 	.byte	0x04, 0x12
        /*0092*/ 	.short	(.L_68 - .L_67)
	.align		4
.L_67:
        /*0094*/ 	.word	index@(_ZN3cub18CUB_300001_SM_10006detail9transform16transform_kernelINS2_10policy_hubILb1EN4cuda3std3__45tupleIJN6thrust24THRUST_300001_SM_1000_NS17counting_iteratorIjNSA_11use_defaultESC_SC_EEEEEE10policy1000El8random_2NSA_6detail15normal_iteratorINSA_10device_ptrIfEEEEJSD_EEEvT0_iT1_T2_DpNS2_10kernel_argIT3_EE)
        /*0098*/ 	.word	0x00000000


	//----- nvinfo : EIATTR_MIN_STACK_SIZE
	.align		4
.L_68:
        /*009c*/ 	.byte	0x04, 0x12
        /*009e*/ 	.short	(.L_70 - .L_69)
	.align		4
.L_69:
        /*00a0*/ 	.word	index@(_ZN3cub18CUB_300001_SM_10006detail9transform16transform_kernelINS2_10policy_hubILb1EN4cuda3std3__45tupleIJN6thrust24THRUST_300001_SM_1000_NS17counting_iteratorIjNSA_11use_defaultESC_SC_EEEEEE10policy1000Ei8random_2NSA_6detail15normal_iteratorINSA_10device_ptrIfEEEEJSD_EEEvT0_iT1_T2_DpNS2_10kernel_argIT3_EE)
        /*00a4*/ 	.word	0x00000000


	//----- nvinfo : EIATTR_MIN_STACK_SIZE
	.align		4
.L_70:
        /*00a8*/ 	.byte	0x04, 0x12
        /*00aa*/ 	.short	(.L_72 - .L_71)
	.align		4
.L_71:
        /*00ac*/ 	.word	index@(_ZN3cub18CUB_300001_SM_10006detail9transform16transform_kernelINS2_10policy_hubILb1EN4cuda3std3__45tupleIJN6thrust24THRUST_300001_SM_1000_NS17counting_iteratorIjNSA_11use_defaultESC_SC_EEEEEE10policy1000El8random_1NSA_6detail15normal_iteratorINSA_10device_ptrIfEEEEJSD_EEEvT0_iT1_T2_DpNS2_10kernel_argIT3_EE)
        /*00b0*/ 	.word	0x00000000


	//----- nvinfo : EIATTR_MIN_STACK_SIZE
	.align		4
.L_72:
        /*00b4*/ 	.byte	0x04, 0x12
        /*00b6*/ 	.short	(.L_74 - .L_73)
	.align		4
.L_73:
        /*00b8*/ 	.word	index@(_ZN3cub18CUB_300001_SM_10006detail9transform16transform_kernelINS2_10policy_hubILb1EN4cuda3std3__45tupleIJN6thrust24THRUST_300001_SM_1000_NS17counting_iteratorIjNSA_11use_defaultESC_SC_EEEEEE10policy1000Ei8random_1NSA_6detail15normal_iteratorINSA_10device_ptrIfEEEEJSD_EEEvT0_iT1_T2_DpNS2_10kernel_argIT3_EE)
        /*00bc*/ 	.word	0x00000000


	//----- nvinfo : EIATTR_MIN_STACK_SIZE
	.align		4
.L_74:
        /*00c0*/ 	.byte	0x04, 0x12
        /*00c2*/ 	.short	(.L_76 - .L_75)
	.align		4
.L_75:
        /*00c4*/ 	.word	index@(_ZN3cub18CUB_300001_SM_10006detail8for_each13static_kernelINS2_12policy_hub_t12policy_500_tEmN6thrust24THRUST_300001_SM_1000_NS8cuda_cub20__uninitialized_fill7functorINS7_10device_ptrIfEEfEEEEvT0_T1_)
        /*00c8*/ 	.word	0x00000000


	//----- nvinfo : EIATTR_MIN_STACK_SIZE
	.align		4
.L_76:
        /*00cc*/ 	.byte	0x04, 0x12
        /*00ce*/ 	.short	(.L_78 - .L_77)
	.align		4
.L_77:
        /*00d0*/ 	.word	index@(_ZN3cub18CUB_300001_SM_10006detail11EmptyKernelIvEEvv)
        /*00d4*/ 	.word	0x00000000
.L_78:


//--------------------- .nv.compat                --------------------------
	.section	.nv.compat,"",@"SHT_CUDA_COMPAT_INFO"
	.align	4
        /*0000*/ 	.byte	0x02, 0x09, 0x00, 0x00, 0x02, 0x02, 0x01, 0x00, 0x02, 0x05, 0x05, 0x00, 0x03, 0x07, 0x01, 0x01
        /*0010*/ 	.byte	0x02, 0x03, 0x00, 0x00, 0x02, 0x06, 0x01, 0x00, 0x04, 0x0b, 0x08, 0x00, 0x09, 0x00, 0x00, 0x00
        /*0020*/ 	.byte	0x00, 0x00, 0x00, 0x00


//--------------------- .nv.info._ZN3cub18CUB_300001_SM_10006detail9transform16transform_kernelINS2_10policy_hubILb1EN4cuda3std3__45tupleIJN6thrust24THRUST_300001_SM_1000_NS17counting_iteratorIjNSA_11use_defaultESC_SC_EEEEEE10policy1000El8random_2NSA_6detail15normal_iteratorINSA_10device_ptrIfEEEEJSD_EEEvT0_iT1_T2_DpNS2_10kernel_argIT3_EE --------------------------
	.section	.nv.info._ZN3cub18CUB_300001_SM_10006detail9transform16transform_kernelINS2_10policy_hubILb1EN4cuda3std3__45tupleIJN6thrust24THRUST_300001_SM_1000_NS17counting_iteratorIjNSA_11use_defaultESC_SC_EEEEEE10policy1000El8random_2NSA_6detail15normal_iteratorINSA_10device_ptrIfEEEEJSD_EEEvT0_iT1_T2_DpNS2_10kernel_argIT3_EE,"",@"SHT_CUDA_INFO"
	.sectionflags	@""
	.align	4


	//----- nvinfo : EIATTR_CUDA_API_VERSION
	.align		4
        /*0000*/ 	.byte	0x04, 0x37
        /*0002*/ 	.short	(.L_80 - .L_79)
.L_79:
        /*0004*/ 	.word	0x00000082


	//----- nvinfo : EIATTR_KPARAM_INFO
	.align		4
.L_80:
        /*0008*/ 	.byte	0x04, 0x17
        /*000a*/ 	.short	(.L_82 - .L_81)
.L_81:
        /*000c*/ 	.word	0x00000000
        /*0010*/ 	.short	0x0004
        /*0012*/ 	.short	0x0018
        /*0014*/ 	.byte	0x00, 0xf0, 0x41, 0x00


	//----- nvinfo : EIATTR_KPARAM_INFO
	.align		4
.L_82:
        /*0018*/ 	.byte	0x04, 0x17
        /*001a*/ 	.short	(.L_84 - .L_83)
.L_83:
        /*001c*/ 	.word	0x00000000
        /*0020*/ 	.short	0x0003
        /*0022*/ 	.short	0x0010
        /*0024*/ 	.byte	0x00, 0xf0, 0x21, 0x00


	//----- nvinfo : EIATTR_KPARAM_INFO
	.align		4
.L_84:
        /*0028*/ 	.byte	0x04, 0x17
        /*002a*/ 	.short	(.L_86 - .L_85)
.L_85:
        /*002c*/ 	.word	0x00000000
        /*0030*/ 	.short	0x0002
        /*0032*/ 	.short	0x000c
        /*0034*/ 	.byte	0x00, 0xf0, 0x05, 0x00


	//----- nvinfo : EIATTR_KPARAM_INFO
	.align		4
.L_86:
        /*0038*/ 	.byte	0x04, 0x17
        /*003a*/ 	.short	(.L_88 - .L_87)
.L_87:
        /*003c*/ 	.word	0x00000000
        /*0040*/ 	.short	0x0001
        /*0042*/ 	.short	0x0008
        /*0044*/ 	.byte	0x00, 0xf0, 0x11, 0x00


	//----- nvinfo : EIATTR_KPARAM_INFO
	.align		4
.L_88:
        /*0048*/ 	.byte	0x04, 0x17
        /*004a*/ 	.short	(.L_90 - .L_89)
.L_89:
        /*004c*/ 	.word	0x00000000
        /*0050*/ 	.short	0x0000
        /*0052*/ 	.short	0x0000
        /*0054*/ 	.byte	0x00, 0xf0, 0x21, 0x00


	//----- nvinfo : EIATTR_SPARSE_MMA_MASK
	.align		4
.L_90:
        /*0058*/ 	.byte	0x03, 0x50
        /*005a*/ 	.short	0x0000


	//----- nvinfo : EIATTR_MAXREG_COUNT
	.align		4
        /*005c*/ 	.byte	0x03, 0x1b
        /*005e*/ 	.short	0x00ff


	//----- nvinfo : EIATTR_MERCURY_ISA_VERSION
	.align		4
        /*0060*/ 	.byte	0x03, 0x5f
        /*0062*/ 	.short	0x0101


	//----- nvinfo : EIATTR_VRC_CTA_INIT_COUNT
	.align		4
        /*0064*/ 	.byte	0x02, 0x4a
	.zero		1
	.zero		1


	//----- nvinfo : EIATTR_EXIT_INSTR_OFFSETS
	.align		4
        /*0068*/ 	.byte	0x04, 0x1c
        /*006a*/ 	.short	(.L_92 - .L_91)


	//   ....[0]....
.L_91:
        /*006c*/ 	.word	0x00000170


	//   ....[1]....
        /*0070*/ 	.word	0x00000750


	//   ....[2]....
        /*0074*/ 	.word	0x00000770


	//   ....[3]....
        /*0078*/ 	.word	0x00000d00


	//----- nvinfo : EIATTR_MAX_THREADS
	.align		4
.L_92:
        /*007c*/ 	.byte	0x04, 0x05
        /*007e*/ 	.short	(.L_94 - .L_93)
.L_93:
        /*0080*/ 	.word	0x00000080
        /*0084*/ 	.word	0x00000001
        /*0088*/ 	.word	0x00000001


	//----- nvinfo : EIATTR_CRS_STACK_SIZE
	.align		4
.L_94:
        /*008c*/ 	.byte	0x04, 0x1e
        /*008e*/ 	.short	(.L_96 - .L_95)
.L_95:
        /*0090*/ 	.word	0x00000000


	//----- nvinfo : EIATTR_CBANK_PARAM_SIZE
	.align		4
.L_96:
        /*0094*/ 	.byte	0x03, 0x19
        /*0096*/ 	.short	0x0028


	//----- nvinfo : EIATTR_PARAM_CBANK
	.align		4
        /*0098*/ 	.byte	0x04, 0x0a
        /*009a*/ 	.short	(.L_98 - .L_97)
	.align		4
.L_97:
        /*009c*/ 	.word	index@(.nv.constant0._ZN3cub18CUB_300001_SM_10006detail9transform16transform_kernelINS2_10policy_hubILb1EN4cuda3std3__45tupleIJN6thrust24THRUST_300001_SM_1000_NS17counting_iteratorIjNSA_11use_defaultESC_SC_EEEEEE10policy1000El8random_2NSA_6detail15normal_iteratorINSA_10device_ptrIfEEEEJSD_EEEvT0_iT1_T2_DpNS2_10kernel_argIT3_EE)
        /*00a0*/ 	.short	0x0380
        /*00a2*/ 	.short	0x0028


	//----- nvinfo : EIATTR_SW_WAR
	.align		4
.L_98:
        /*00a4*/ 	.byte	0x04, 0x36
        /*00a6*/ 	.short	(.L_100 - .L_99)
.L_99:
        /*00a8*/ 	.word	0x00000008
.L_100:


//--------------------- .nv.info._ZN3cub18CUB_300001_SM_10006detail9transform16transform_kernelINS2_10policy_hubILb1EN4cuda3std3__45tupleIJN6thrust24THRUST_300001_SM_1000_NS17counting_iteratorIjNSA_11use_defaultESC_SC_EEEEEE10policy1000Ei8random_2NSA_6detail15normal_iteratorINSA_10device_ptrIfEEEEJSD_EEEvT0_iT1_T2_DpNS2_10kernel_argIT3_EE --------------------------
	.section	.nv.info._ZN3cub18CUB_300001_SM_10006detail9transform16transform_kernelINS2_10policy_hubILb1EN4cuda3std3__45tupleIJN6thrust24THRUST_300001_SM_1000_NS17counting_iteratorIjNSA_11use_defaultESC_SC_EEEEEE10policy1000Ei8random_2NSA_6detail15normal_iteratorINSA_10device_ptrIfEEEEJSD_EEEvT0_iT1_T2_DpNS2_10kernel_argIT3_EE,"",@"SHT_CUDA_INFO"
	.sectionflags	@""
	.align	4


	//----- nvinfo : EIATTR_CUDA_API_VERSION
	.align		4
        /*0000*/ 	.byte	0x04, 0x37
        /*0002*/ 	.short	(.L_102 - .L_101)
.L_101:
        /*0004*/ 	.word	0x00000082


	//----- nvinfo : EIATTR_KPARAM_INFO
	.align		4
.L_102:
        /*0008*/ 	.byte	0x04, 0x17
        /*000a*/ 	.short	(.L_104 - .L_103)
.L_103:
        /*000c*/ 	.word	0x00000000
        /*0010*/ 	.short	0x0004
        /*0012*/ 	.short	0x0018
        /*0014*/ 	.byte	0x00, 0xf0, 0x41, 0x00


	//----- nvinfo : EIATTR_KPARAM_INFO
	.align		4
.L_104:
        /*0018*/ 	.byte	0x04, 0x17
        /*001a*/ 	.short	(.L_106 - .L_105)
.L_105:
        /*001c*/ 	.word	0x00000000
        /*0020*/ 	.short	0x0003
        /*0022*/ 	.short	0x0010
        /*0024*/ 	.byte	0x00, 0xf0, 0x21, 0x00


	//----- nvinfo : EIATTR_KPARAM_INFO
	.align		4
.L_106:
        /*0028*/ 	.byte	0x04, 0x17
        /*002a*/ 	.short	(.L_108 - .L_107)
.L_107:
        /*002c*/ 	.word	0x00000000
        /*0030*/ 	.short	0x0002
        /*0032*/ 	.short	0x0008
        /*0034*/ 	.byte	0x00, 0xf0, 0x05, 0x00


	//----- nvinfo : EIATTR_KPARAM_INFO
	.align		4
.L_108:
        /*0038*/ 	.byte	0x04, 0x17
        /*003a*/ 	.short	(.L_110 - .L_109)
.L_109:
        /*003c*/ 	.word	0x00000000
        /*0040*/ 	.short	0x0001
        /*0042*/ 	.short	0x0004
        /*0044*/ 	.byte	0x00, 0xf0, 0x11, 0x00


	//----- nvinfo : EIATTR_KPARAM_INFO
	.align		4
.L_110:
        /*0048*/ 	.byte	0x04, 0x17
        /*004a*/ 	.short	(.L_112 - .L_111)
.L_111:
        /*004c*/ 	.word	0x00000000
        /*0050*/ 	.short	0x0000
        /*0052*/ 	.short	0x0000
        /*0054*/ 	.byte	0x00, 0xf0, 0x11, 0x00


	//----- nvinfo : EIATTR_SPARSE_MMA_MASK
	.align		4
.L_112:
        /*0058*/ 	.byte	0x03, 0x50
        /*005a*/ 	.short	0x0000


	//----- nvinfo : EIATTR_MAXREG_COUNT
	.align		4
        /*005c*/ 	.byte	0x03, 0x1b
        /*005e*/ 	.short	0x00ff


	//----- nvinfo : EIATTR_MERCURY_ISA_VERSION
	.align		4
        /*0060*/ 	.byte	0x03, 0x5f
        /*0062*/ 	.short	0x0101


	//----- nvinfo : EIATTR_VRC_CTA_INIT_COUNT
	.align		4
        /*0064*/ 	.byte	0x02, 0x4a
	.zero		1
	.zero		1


	//----- nvinfo : EIATTR_EXIT_INSTR_OFFSETS
	.align		4
        /*0068*/ 	.byte	0x04, 0x1c
        /*006a*/ 	.short	(.L_114 - .L_113)


	//   ....[0]....
.L_113:
        /*006c*/ 	.word	0x000000f0


	//   ....[1]....
        /*0070*/ 	.word	0x00000680


	//   ....[2]....
        /*0074*/ 	.word	0x000006b0


	//   ....[3]....
        /*0078*/ 	.word	0x00000c90


	//----- nvinfo : EIATTR_MAX_THREADS
	.align		4
.L_114:
        /*007c*/ 	.byte	0x04, 0x05
        /*007e*/ 	.short	(.L_116 - .L_115)
.L_115:
        /*0080*/ 	.word	0x00000080
        /*0084*/ 	.word	0x00000001
        /*0088*/ 	.word	0x00000001


	//----- nvinfo : EIATTR_CRS_STACK_SIZE
	.align		4
.L_116:
        /*008c*/ 	.byte	0x04, 0x1e
        /*008e*/ 	.short	(.L_118 - .L_117)
.L_117:
        /*0090*/ 	.word	0x00000000


	//----- nvinfo : EIATTR_CBANK_PARAM_SIZE
	.align		4
.L_118:
        /*0094*/ 	.byte	0x03, 0x19
        /*0096*/ 	.short	0x0028


	//----- nvinfo : EIATTR_PARAM_CBANK
	.align		4
        /*0098*/ 	.byte	0x04, 0x0a
        /*009a*/ 	.short	(.L_120 - .L_119)
	.align		4
.L_119:
        /*009c*/ 	.word	index@(.nv.constant0._ZN3cub18CUB_300001_SM_10006detail9transform16transform_kernelINS2_10policy_hubILb1EN4cuda3std3__45tupleIJN6thrust24THRUST_300001_SM_1000_NS17counting_iteratorIjNSA_11use_defaultESC_SC_EEEEEE10policy1000Ei8random_2NSA_6detail15normal_iteratorINSA_10device_ptrIfEEEEJSD_EEEvT0_iT1_T2_DpNS2_10kernel_argIT3_EE)
        /*00a0*/ 	.short	0x0380
        /*00a2*/ 	.short	0x0028


	//----- nvinfo : EIATTR_SW_WAR
	.align		4
.L_120:
        /*00a4*/ 	.byte	0x04, 0x36
        /*00a6*/ 	.short	(.L_122 - .L_121)
.L_121:
        /*00a8*/ 	.word	0x00000008
.L_122:


//--------------------- .nv.info._ZN3cub18CUB_300001_SM_10006detail9transform16transform_kernelINS2_10policy_hubILb1EN4cuda3std3__45tupleIJN6thrust24THRUST_300001_SM_1000_NS17counting_iteratorIjNSA_11use_defaultESC_SC_EEEEEE10policy1000El8random_1NSA_6detail15normal_iteratorINSA_10device_ptrIfEEEEJSD_EEEvT0_iT1_T2_DpNS2_10kernel_argIT3_EE --------------------------
	.section	.nv.info._ZN3cub18CUB_300001_SM_10006detail9transform16transform_kernelINS2_10policy_hubILb1EN4cuda3std3__45tupleIJN6thrust24THRUST_300001_SM_1000_NS17counting_iteratorIjNSA_11use_defaultESC_SC_EEEEEE10policy1000El8random_1NSA_6detail15normal_iteratorINSA_10device_ptrIfEEEEJSD_EEEvT0_iT1_T2_DpNS2_10kernel_argIT3_EE,"",@"SHT_CUDA_INFO"
	.sectionflags	@""
	.align	4


	//----- nvinfo : EIATTR_CUDA_API_VERSION
	.align		4
        /*0000*/ 	.byte	0x04, 0x37
        /*0002*/ 	.short	(.L_124 - .L_123)
.L_123:
        /*0004*/ 	.word	0x00000082


	//----- nvinfo : EIATTR_KPARAM_INFO
	.align		4
.L_124:
        /*0008*/ 	.byte	0x04, 0x17
        /*000a*/ 	.short	(.L_126 - .L_125)
.L_125:
        /*000c*/ 	.word	0x00000000
        /*0010*/ 	.short	0x0004
        /*0012*/ 	.short	0x0018
        /*0014*/ 	.byte	0x00, 0xf0, 0x41, 0x00


	//----- nvinfo : EIATTR_KPARAM_INFO
	.align		4
.L_126:
        /*0018*/ 	.byte	0x04, 0x17
        /*001a*/ 	.short	(.L_128 - .L_127)
.L_127:
        /*001c*/ 	.word	0x00000000
        /*0020*/ 	.short	0x0003
        /*0022*/ 	.short	0x0010
        /*0024*/ 	.byte	0x00, 0xf0, 0x21, 0x00


	//----- nvinfo : EIATTR_KPARAM_INFO
	.align		4
.L_128:
        /*0028*/ 	.byte	0x04, 0x17
        /*002a*/ 	.short	(.L_130 - .L_129)
.L_129:
        /*002c*/ 	.word	0x00000000
        /*0030*/ 	.short	0x0002
        /*0032*/ 	.short	0x000c
        /*0034*/ 	.byte	0x00, 0xf0, 0x05, 0x00


	//----- nvinfo : EIATTR_KPARAM_INFO
	.align		4
.L_130:
        /*0038*/ 	.byte	0x04, 0x17
        /*003a*/ 	.short	(.L_132 - .L_131)
.L_131:
        /*003c*/ 	.word	0x00000000
        /*0040*/ 	.short	0x0001
        /*0042*/ 	.short	0x0008
        /*0044*/ 	.byte	0x00, 0xf0, 0x11, 0x00


	//----- nvinfo : EIATTR_KPARAM_INFO
	.align		4
.L_132:
        /*0048*/ 	.byte	0x04, 0x17
        /*004a*/ 	.short	(.L_134 - .L_133)
.L_133:
        /*004c*/ 	.word	0x00000000
        /*0050*/ 	.short	0x0000
        /*0052*/ 	.short	0x0000
        /*0054*/ 	.byte	0x00, 0xf0, 0x21, 0x00


	//----- nvinfo : EIATTR_SPARSE_MMA_MASK
	.align		4
.L_134:
        /*0058*/ 	.byte	0x03, 0x50
        /*005a*/ 	.short	0x0000


	//----- nvinfo : EIATTR_MAXREG_COUNT
	.align		4
        /*005c*/ 	.byte	0x03, 0x1b
        /*005e*/ 	.short	0x00ff


	//----- nvinfo : EIATTR_MERCURY_ISA_VERSION
	.align		4
        /*0060*/ 	.byte	0x03, 0x5f
        /*0062*/ 	.short	0x0101


	//----- nvinfo : EIATTR_VRC_CTA_INIT_COUNT
	.align		4
        /*0064*/ 	.byte	0x02, 0x4a
	.zero		1
	.zero		1


	//----- nvinfo : EIATTR_EXIT_INSTR_OFFSETS
	.align		4
        /*0068*/ 	.byte	0x04, 0x1c
        /*006a*/ 	.short	(.L_136 - .L_135)


	//   ....[0]....
.L_135:
        /*006c*/ 	.word	0x00000170


	//   ....[1]....
        /*0070*/ 	.word	0x00000760


	//   ....[2]....
        /*0074*/ 	.word	0x00000780


	//   ....[3]....
        /*0078*/ 	.word	0x00000d20


	//----- nvinfo : EIATTR_MAX_THREADS
	.align		4
.L_136:
        /*007c*/ 	.byte	0x04, 0x05
        /*007e*/ 	.short	(.L_138 - .L_137)
.L_137:
        /*0080*/ 	.word	0x00000080
        /*0084*/ 	.word	0x00000001
        /*0088*/ 	.word	0x00000001


	//----- nvinfo : EIATTR_CRS_STACK_SIZE
	.align		4
.L_138:
        /*008c*/ 	.byte	0x04, 0x1e
        /*008e*/ 	.short	(.L_140 - .L_139)
.L_139:
        /*0090*/ 	.word	0x00000000


	//----- nvinfo : EIATTR_CBANK_PARAM_SIZE
	.align		4
.L_140:
        /*0094*/ 	.byte	0x03, 0x19
        /*0096*/ 	.short	0x0028


	//----- nvinfo : EIATTR_PARAM_CBANK
	.align		4
        /*0098*/ 	.byte	0x04, 0x0a
        /*009a*/ 	.short	(.L_142 - .L_141)
	.align		4
.L_141:
        /*009c*/ 	.word	index@(.nv.constant0._ZN3cub18CUB_300001_SM_10006detail9transform16transform_kernelINS2_10policy_hubILb1EN4cuda3std3__45tupleIJN6thrust24THRUST_300001_SM_1000_NS17counting_iteratorIjNSA_11use_defaultESC_SC_EEEEEE10policy1000El8random_1NSA_6detail15normal_iteratorINSA_10device_ptrIfEEEEJSD_EEEvT0_iT1_T2_DpNS2_10kernel_argIT3_EE)
        /*00a0*/ 	.short	0x0380
        /*00a2*/ 	.short	0x0028


	//----- nvinfo : EIATTR_SW_WAR
	.align		4
.L_142:
        /*00a4*/ 	.byte	0x04, 0x36
        /*00a6*/ 	.short	(.L_144 - .L_143)
.L_143:
        /*00a8*/ 	.word	0x00000008
.L_144:


//--------------------- .nv.info._ZN3cub18CUB_300001_SM_10006detail9transform16transform_kernelINS2_10policy_hubILb1EN4cuda3std3__45tupleIJN6thrust24THRUST_300001_SM_1000_NS17counting_iteratorIjNSA_11use_defaultESC_SC_EEEEEE10policy1000Ei8random_1NSA_6detail15normal_iteratorINSA_10device_ptrIfEEEEJSD_EEEvT0_iT1_T2_DpNS2_10kernel_argIT3_EE --------------------------
	.section	.nv.info._ZN3cub18CUB_300001_SM_10006detail9transform16transform_kernelINS2_10policy_hubILb1EN4cuda3std3__45tupleIJN6thrust24THRUST_300001_SM_1000_NS17counting_iteratorIjNSA_11use_defaultESC_SC_EEEEEE10policy1000Ei8random_1NSA_6detail15normal_iteratorINSA_10device_ptrIfEEEEJSD_EEEvT0_iT1_T2_DpNS2_10kernel_argIT3_EE,"",@"SHT_CUDA_INFO"
	.sectionflags	@""
	.align	4


	//----- nvinfo : EIATTR_CUDA_API_VERSION
	.align		4
        /*0000*/ 	.byte	0x04, 0x37
        /*0002*/ 	.short	(.L_146 - .L_145)
.L_145:
        /*0004*/ 	.word	0x00000082


	//----- nvinfo : EIATTR_KPARAM_INFO
	.align		4
.L_146:
        /*0008*/ 	.byte	0x04, 0x17
        /*000a*/ 	.short	(.L_148 - .L_147)
.L_147:
        /*000c*/ 	.word	0x00000000
        /*0010*/ 	.short	0x0004
        /*0012*/ 	.short	0x0018
        /*0014*/ 	.byte	0x00, 0xf0, 0x41, 0x00


	//----- nvinfo : EIATTR_KPARAM_INFO
	.align		4
.L_148:
        /*0018*/ 	.byte	0x04, 0x17
        /*001a*/ 	.short	(.L_150 - .L_149)
.L_149:
        /*001c*/ 	.word	0x00000000
        /*0020*/ 	.short	0x0003
        /*0022*/ 	.short	0x0010
        /*0024*/ 	.byte	0x00, 0xf0, 0x21, 0x00


	//----- nvinfo : EIATTR_KPARAM_INFO
	.align		4
.L_150:
        /*0028*/ 	.byte	0x04, 0x17
        /*002a*/ 	.short	(.L_152 - .L_151)
.L_151:
        /*002c*/ 	.word	0x00000000
        /*0030*/ 	.short	0x0002
        /*0032*/ 	.short	0x0008
        /*0034*/ 	.byte	0x00, 0xf0, 0x05, 0x00


	//----- nvinfo : EIATTR_KPARAM_INFO
	.align		4
.L_152:
        /*0038*/ 	.byte	0x04, 0x17
        /*003a*/ 	.short	(.L_154 - .L_153)
.L_153:
        /*003c*/ 	.word	0x00000000
        /*0040*/ 	.short	0x0001
        /*0042*/ 	.short	0x0004
        /*0044*/ 	.byte	0x00, 0xf0, 0x11, 0x00


	//----- nvinfo : EIATTR_KPARAM_INFO
	.align		4
.L_154:
        /*0048*/ 	.byte	0x04, 0x17
        /*004a*/ 	.short	(.L_156 - .L_155)
.L_155:
        /*004c*/ 	.word	0x00000000
        /*0050*/ 	.short	0x0000
        /*0052*/ 	.short	0x0000
        /*0054*/ 	.byte	0x00, 0xf0, 0x11, 0x00


	//----- nvinfo : EIATTR_SPARSE_MMA_MASK
	.align		4
.L_156:
        /*0058*/ 	.byte	0x03, 0x50
        /*005a*/ 	.short	0x0000


	//----- nvinfo : EIATTR_MAXREG_COUNT
	.align		4
        /*005c*/ 	.byte	0x03, 0x1b
        /*005e*/ 	.short	0x00ff


	//----- nvinfo : EIATTR_MERCURY_ISA_VERSION
	.align		4
        /*0060*/ 	.byte	0x03, 0x5f
        /*0062*/ 	.short	0x0101


	//----- nvinfo : EIATTR_VRC_CTA_INIT_COUNT
	.align		4
        /*0064*/ 	.byte	0x02, 0x4a
	.zero		1
	.zero		1


	//----- nvinfo : EIATTR_EXIT_INSTR_OFFSETS
	.align		4
        /*0068*/ 	.byte	0x04, 0x1c
        /*006a*/ 	.short	(.L_158 - .L_157)


	//   ....[0]....
.L_157:
        /*006c*/ 	.word	0x000000f0


	//   ....[1]....
        /*0070*/ 	.word	0x00000690


	//   ....[2]....
        /*0074*/ 	.word	0x000006c0


	//   ....[3]....
        /*0078*/ 	.word	0x00000cb0


	//----- nvinfo : EIATTR_MAX_THREADS
	.align		4
.L_158:
        /*007c*/ 	.byte	0x04, 0x05
        /*007e*/ 	.short	(.L_160 - .L_159)
.L_159:
        /*0080*/ 	.word	0x00000080
        /*0084*/ 	.word	0x00000001
        /*0088*/ 	.word	0x00000001


	//----- nvinfo : EIATTR_CRS_STACK_SIZE
	.align		4
.L_160:
        /*008c*/ 	.byte	0x04, 0x1e
        /*008e*/ 	.short	(.L_162 - .L_161)
.L_161:
        /*0090*/ 	.word	0x00000000


	//----- nvinfo : EIATTR_CBANK_PARAM_SIZE
	.align		4
.L_162:
        /*0094*/ 	.byte	0x03, 0x19
        /*0096*/ 	.short	0x0028


	//----- nvinfo : EIATTR_PARAM_CBANK
	.align		4
        /*0098*/ 	.byte	0x04, 0x0a
        /*009a*/ 	.short	(.L_164 - .L_163)
	.align		4
.L_163:
        /*009c*/ 	.word	index@(.nv.constant0._ZN3cub18CUB_300001_SM_10006detail9transform16transform_kernelINS2_10policy_hubILb1EN4cuda3std3__45tupleIJN6thrust24THRUST_300001_SM_1000_NS17counting_iteratorIjNSA_11use_defaultESC_SC_EEEEEE10policy1000Ei8random_1NSA_6detail15normal_iteratorINSA_10device_ptrIfEEEEJSD_EEEvT0_iT1_T2_DpNS2_10kernel_argIT3_EE)
        /*00a0*/ 	.short	0x0380
        /*00a2*/ 	.short	0x0028


	//----- nvinfo : EIATTR_SW_WAR
	.align		4
.L_164:
        /*00a4*/ 	.byte	0x04, 0x36
        /*00a6*/ 	.short	(.L_166 - .L_165)
.L_165:
        /*00a8*/ 	.word	0x00000008
.L_166:


//--------------------- .nv.info._ZN3cub18CUB_300001_SM_10006detail8for_each13static_kernelINS2_12policy_hub_t12policy_500_tEmN6thrust24THRUST_300001_SM_1000_NS8cuda_cub20__uninitialized_fill7functorINS7_10device_ptrIfEEfEEEEvT0_T1_ --------------------------
	.section	.nv.info._ZN3cub18CUB_300001_SM_10006detail8for_each13static_kernelINS2_12policy_hub_t12policy_500_tEmN6thrust24THRUST_300001_SM_1000_NS8cuda_cub20__uninitialized_fill7functorINS7_10device_ptrIfEEfEEEEvT0_T1_,"",@"SHT_CUDA_INFO"
	.sectionflags	@""
	.align	4


	//----- nvinfo : EIATTR_CUDA_API_VERSION
	.align		4
        /*0000*/ 	.byte	0x04, 0x37
        /*0002*/ 	.short	(.L_168 - .L_167)
.L_167:
        /*0004*/ 	.word	0x00000082


	//----- nvinfo : EIATTR_KPARAM_INFO
	.align		4
.L_168:
        /*0008*/ 	.byte	0x04, 0x17
        /*000a*/ 	.short	(.L_170 - .L_169)
.L_169:
        /*000c*/ 	.word	0x00000000
        /*0010*/ 	.short	0x0001
        /*0012*/ 	.short	0x0008
        /*0014*/ 	.byte	0x00, 0xf0, 0x41, 0x00


	//----- nvinfo : EIATTR_KPARAM_INFO
	.align		4
.L_170:
        /*0018*/ 	.byte	0x04, 0x17
        /*001a*/ 	.short	(.L_172 - .L_171)
.L_171:
        /*001c*/ 	.word	0x00000000
        /*0020*/ 	.short	0x0000
        /*0022*/ 	.short	0x0000
        /*0024*/ 	.byte	0x00, 0xf0, 0x21, 0x00


	//----- nvinfo : EIATTR_SPARSE_MMA_MASK
	.align		4
.L_172:
        /*0028*/ 	.byte	0x03, 0x50
        /*002a*/ 	.short	0x0000


	//----- nvinfo : EIATTR_MAXREG_COUNT
	.align		4
        /*002c*/ 	.byte	0x03, 0x1b
        /*002e*/ 	.short	0x00ff


	//----- nvinfo : EIATTR_MERCURY_ISA_VERSION
	.align		4
        /*0030*/ 	.byte	0x03, 0x5f
        /*0032*/ 	.short	0x0101


	//----- nvinfo : EIATTR_VRC_CTA_INIT_COUNT
	.align		4
        /*0034*/ 	.byte	0x02, 0x4a
	.zero		1
	.zero		1


	//----- nvinfo : EIATTR_EXIT_INSTR_OFFSETS
	.align		4
        /*0038*/ 	.byte	0x04, 0x1c
        /*003a*/ 	.short	(.L_174 - .L_173)


	//   ....[0]....
.L_173:
        /*003c*/ 	.word	0x00000130


	//   ....[1]....
        /*0040*/ 	.word	0x00000230


	//   ....[2]....
        /*0044*/ 	.word	0x00000260


	//----- nvinfo : EIATTR_MAX_THREADS
	.align		4
.L_174:
        /*0048*/ 	.byte	0x04, 0x05
        /*004a*/ 	.short	(.L_176 - .L_175)
.L_175:
        /*004c*/ 	.word	0x00000100
        /*0050*/ 	.word	0x00000001
        /*0054*/ 	.word	0x00000001


	//----- nvinfo : EIATTR_CBANK_PARAM_SIZE
	.align		4
.L_176:
        /*0058*/ 	.byte	0x03, 0x19
        /*005a*/ 	.short	0x0018


	//----- nvinfo : EIATTR_PARAM_CBANK
	.align		4
        /*005c*/ 	.byte	0x04, 0x0a
        /*005e*/ 	.short	(.L_178 - .L_177)
	.align		4
.L_177:
        /*0060*/ 	.word	index@(.nv.constant0._ZN3cub18CUB_300001_SM_10006detail8for_each13static_kernelINS2_12policy_hub_t12policy_500_tEmN6thrust24THRUST_300001_SM_1000_NS8cuda_cub20__uninitialized_fill7functorINS7_10device_ptrIfEEfEEEEvT0_T1_)
        /*0064*/ 	.short	0x0380
        /*0066*/ 	.short	0x0018


	//----- nvinfo : EIATTR_SW_WAR
	.align		4
.L_178:
        /*0068*/ 	.byte	0x04, 0x36
        /*006a*/ 	.short	(.L_180 - .L_179)
.L_179:
        /*006c*/ 	.word	0x00000008
.L_180:


//--------------------- .nv.info._ZN3cub18CUB_300001_SM_10006detail11EmptyKernelIvEEvv --------------------------
	.section	.nv.info._ZN3cub18CUB_300001_SM_10006detail11EmptyKernelIvEEvv,"",@"SHT_CUDA_INFO"
	.sectionflags	@""
	.align	4


	//----- nvinfo : EIATTR_CUDA_API_VERSION
	.align		4
        /*0000*/ 	.byte	0x04, 0x37
        /*0002*/ 	.short	(.L_182 - .L_181)
.L_181:
        /*0004*/ 	.word	0x00000082


	//----- nvinfo : EIATTR_SPARSE_MMA_MASK
	.align		4
.L_182:
        /*0008*/ 	.byte	0x03, 0x50
        /*000a*/ 	.short	0x0000


	//----- nvinfo : EIATTR_MAXREG_COUNT
	.align		4
        /*000c*/ 	.byte	0x03, 0x1b
        /*000e*/ 	.short	0x00ff


	//----- nvinfo : EIATTR_MERCURY_ISA_VERSION
	.align		4
        /*0010*/ 	.byte	0x03, 0x5f
        /*0012*/ 	.short	0x0101


	//----- nvinfo : EIATTR_VRC_CTA_INIT_COUNT
	.align		4
        /*0014*/ 	.byte	0x02, 0x4a
	.zero		1
	.zero		1


	//----- nvinfo : EIATTR_EXIT_INSTR_OFFSETS
	.align		4
        /*0018*/ 	.byte	0x04, 0x1c
        /*001a*/ 	.short	(.L_184 - .L_183)


	//   ....[0]....
.L_183:
        /*001c*/ 	.word	0x00000010


	//----- nvinfo : EIATTR_SW_WAR
	.align		4
.L_184:
        /*0020*/ 	.byte	0x04, 0x36
        /*0022*/ 	.short	(.L_186 - .L_185)
.L_185:
        /*0024*/ 	.word	0x00000008
.L_186:


//--------------------- .nv.callgraph             --------------------------
	.section	.nv.callgraph,"",@"SHT_CUDA_CALLGRAPH"
	.align	4
	.sectionentsize	8
	.align		4
        /*0000*/ 	.word	0x00000000
	.align		4
        /*0004*/ 	.word	0xffffffff
	.align		4
        /*0008*/ 	.word	0x00000000
	.align		4
        /*000c*/ 	.word	0xfffffffe
	.align		4
        /*0010*/ 	.word	0x00000000
	.align		4
        /*0014*/ 	.word	0xfffffffd
	.align		4
        /*0018*/ 	.word	0x00000000
	.align		4
        /*001c*/ 	.word	0xfffffffc


//--------------------- .nv.constant4             --------------------------
	.section	.nv.constant4,"a",@progbits
	.align	8
	.align		8
.nv.constant4:
        /*0000*/ 	.dword	_ZN34_INTERNAL_341377a9_4_k_cu__Z4testv4cuda3std3__45__cpo5beginE
	.align		8
        /*0008*/ 	.dword	_ZN34_INTERNAL_341377a9_4_k_cu__Z4testv4cuda3std3__45__cpo3endE
	.align		8
        /*0010*/ 	.dword	_ZN34_INTERNAL_341377a9_4_k_cu__Z4testv4cuda3std3__45__cpo6cbeginE
	.align		8
        /*0018*/ 	.dword	_ZN34_INTERNAL_341377a9_4_k_cu__Z4testv4cuda3std3__45__cpo4cendE
	.align		8
        /*0020*/ 	.dword	_ZN34_INTERNAL_341377a9_4_k_cu__Z4testv4cuda3std3__45__cpo6rbeginE
	.align		8
        /*0028*/ 	.dword	_ZN34_INTERNAL_341377a9_4_k_cu__Z4testv4cuda3std3__45__cpo4rendE
	.align		8
        /*0030*/ 	.dword	_ZN34_INTERNAL_341377a9_4_k_cu__Z4testv4cuda3std3__45__cpo7crbeginE
	.align		8
        /*0038*/ 	.dword	_ZN34_INTERNAL_341377a9_4_k_cu__Z4testv4cuda3std3__45__cpo5crendE
	.align		8
        /*0040*/ 	.dword	_ZN34_INTERNAL_341377a9_4_k_cu__Z4testv4cuda3std3__436_GLOBAL__N__341377a9_4_k_cu__Z4testv6ignoreE
	.align		8
        /*0048*/ 	.dword	_ZN34_INTERNAL_341377a9_4_k_cu__Z4testv4cuda3std3__419piecewise_constructE
	.align		8
        /*0050*/ 	.dword	_ZN34_INTERNAL_341377a9_4_k_cu__Z4testv4cuda3std3__48in_placeE
	.align		8
        /*0058*/ 	.dword	_ZN34_INTERNAL_341377a9_4_k_cu__Z4testv4cuda3std3__420unreachable_sentinelE
	.align		8
        /*0060*/ 	.dword	_ZN34_INTERNAL_341377a9_4_k_cu__Z4testv4cuda3std3__47nulloptE
	.align		8
        /*0068*/ 	.dword	_ZN34_INTERNAL_341377a9_4_k_cu__Z4testv4cuda3std3__48unexpectE
	.align		8
        /*0070*/ 	.dword	_ZN34_INTERNAL_341377a9_4_k_cu__Z4testv4cuda3std6ranges3__45__cpo4swapE
	.align		8
        /*0078*/ 	.dword	_ZN34_INTERNAL_341377a9_4_k_cu__Z4testv4cuda3std6ranges3__45__cpo9iter_moveE
	.align		8
        /*0080*/ 	.dword	_ZN34_INTERNAL_341377a9_4_k_cu__Z4testv4cuda3std6ranges3__45__cpo5beginE
	.align		8
        /*0088*/ 	.dword	_ZN34_INTERNAL_341377a9_4_k_cu__Z4testv4cuda3std6ranges3__45__cpo3endE
	.align		8
        /*0090*/ 	.dword	_ZN34_INTERNAL_341377a9_4_k_cu__Z4testv4cuda3std6ranges3__45__cpo6cbeginE
	.align		8
        /*0098*/ 	.dword	_ZN34_INTERNAL_341377a9_4_k_cu__Z4testv4cuda3std6ranges3__45__cpo4cendE
	.align		8
        /*00a0*/ 	.dword	_ZN34_INTERNAL_341377a9_4_k_cu__Z4testv4cuda3std6ranges3__45__cpo7advanceE
	.align		8
        /*00a8*/ 	.dword	_ZN34_INTERNAL_341377a9_4_k_cu__Z4testv4cuda3std6ranges3__45__cpo9iter_swapE
	.align		8
        /*00b0*/ 	.dword	_ZN34_INTERNAL_341377a9_4_k_cu__Z4testv4cuda3std6ranges3__45__cpo4nextE
	.align		8
        /*00b8*/ 	.dword	_ZN34_INTERNAL_341377a9_4_k_cu__Z4testv4cuda3std6ranges3__45__cpo4prevE
	.align		8
        /*00c0*/ 	.dword	_ZN34_INTERNAL_341377a9_4_k_cu__Z4testv4cuda3std6ranges3__45__cpo4dataE
	.align		8
        /*00c8*/ 	.dword	_ZN34_INTERNAL_341377a9_4_k_cu__Z4testv4cuda3std6ranges3__45__cpo5cdataE
	.align		8
        /*00d0*/ 	.dword	_ZN34_INTERNAL_341377a9_4_k_cu__Z4testv4cuda3std6ranges3__45__cpo4sizeE
	.align		8
        /*00d8*/ 	.dword	_ZN34_INTERNAL_341377a9_4_k_cu__Z4testv4cuda3std6ranges3__45__cpo5ssizeE
	.align		8
        /*00e0*/ 	.dword	_ZN34_INTERNAL_341377a9_4_k_cu__Z4testv4cuda3std6ranges3__45__cpo8distanceE
	.align		8
        /*00e8*/ 	.dword	_ZN34_INTERNAL_341377a9_4_k_cu__Z4testv6thrust24THRUST_300001_SM_1000_NS8cuda_cub3parE
	.align		8
        /*00f0*/ 	.dword	_ZN34_INTERNAL_341377a9_4_k_cu__Z4testv6thrust24THRUST_300001_SM_1000_NS8cuda_cub10par_nosyncE
	.align		8
        /*00f8*/ 	.dword	_ZN34_INTERNAL_341377a9_4_k_cu__Z4testv6thrust24THRUST_300001_SM_1000_NS6system6detail10sequential3seqE
	.align		8
        /*0100*/ 	.dword	_ZN34_INTERNAL_341377a9_4_k_cu__Z4testv6thrust24THRUST_300001_SM_1000_NS12placeholders2_1E
	.align		8
        /*0108*/ 	.dword	_ZN34_INTERNAL_341377a9_4_k_cu__Z4testv6thrust24THRUST_300001_SM_1000_NS12placeholders2_2E
	.align		8
        /*0110*/ 	.dword	_ZN34_INTERNAL_341377a9_4_k_cu__Z4testv6thrust24THRUST_300001_SM_1000_NS12placeholders2_3E
	.align		8
        /*0118*/ 	.dword	_ZN34_INTERNAL_341377a9_4_k_cu__Z4testv6thrust24THRUST_300001_SM_1000_NS12placeholders2_4E
	.align		8
        /*0120*/ 	.dword	_ZN34_INTERNAL_341377a9_4_k_cu__Z4testv6thrust24THRUST_300001_SM_1000_NS12placeholders2_5E
	.align		8
        /*0128*/ 	.dword	_ZN34_INTERNAL_341377a9_4_k_cu__Z4testv6thrust24THRUST_300001_SM_1000_NS12placeholders2_6E
	.align		8
        /*0130*/ 	.dword	_ZN34_INTERNAL_341377a9_4_k_cu__Z4testv6thrust24THRUST_300001_SM_1000_NS12placeholders2_7E
	.align		8
        /*0138*/ 	.dword	_ZN34_INTERNAL_341377a9_4_k_cu__Z4testv6thrust24THRUST_300001_SM_1000_NS12placeholders2_8E
	.align		8
        /*0140*/ 	.dword	_ZN34_INTERNAL_341377a9_4_k_cu__Z4testv6thrust24THRUST_300001_SM_1000_NS12placeholders2_9E
	.align		8
        /*0148*/ 	.dword	_ZN34_INTERNAL_341377a9_4_k_cu__Z4testv6thrust24THRUST_300001_SM_1000_NS12placeholders3_10E
	.align		8
        /*0150*/ 	.dword	_ZN34_INTERNAL_341377a9_4_k_cu__Z4testv6thrust24THRUST_300001_SM_1000_NS3seqE


//--------------------- .text._ZN3cub18CUB_300001_SM_10006detail9transform16transform_kernelINS2_10policy_hubILb1EN4cuda3std3__45tupleIJN6thrust24THRUST_300001_SM_1000_NS17counting_iteratorIjNSA_11use_defaultESC_SC_EEEEEE10policy1000El8random_2NSA_6detail15normal_iteratorINSA_10device_ptrIfEEEEJSD_EEEvT0_iT1_T2_DpNS2_10kernel_argIT3_EE --------------------------
	.section	.text._ZN3cub18CUB_300001_SM_10006detail9transform16transform_kernelINS2_10policy_hubILb1EN4cuda3std3__45tupleIJN6thrust24THRUST_300001_SM_1000_NS17counting_iteratorIjNSA_11use_defaultESC_SC_EEEEEE10policy1000El8random_2NSA_6detail15normal_iteratorINSA_10device_ptrIfEEEEJSD_EEEvT0_iT1_T2_DpNS2_10kernel_argIT3_EE,"ax",@progbits
	.align	128
        .global         _ZN3cub18CUB_300001_SM_10006detail9transform16transform_kernelINS2_10policy_hubILb1EN4cuda3std3__45tupleIJN6thrust24THRUST_300001_SM_1000_NS17counting_iteratorIjNSA_11use_defaultESC_SC_EEEEEE10policy1000El8random_2NSA_6detail15normal_iteratorINSA_10device_ptrIfEEEEJSD_EEEvT0_iT1_T2_DpNS2_10kernel_argIT3_EE
        .type           _ZN3cub18CUB_300001_SM_10006detail9transform16transform_kernelINS2_10policy_hubILb1EN4cuda3std3__45tupleIJN6thrust24THRUST_300001_SM_1000_NS17counting_iteratorIjNSA_11use_defaultESC_SC_EEEEEE10policy1000El8random_2NSA_6detail15normal_iteratorINSA_10device_ptrIfEEEEJSD_EEEvT0_iT1_T2_DpNS2_10kernel_argIT3_EE,@function
        .size           _ZN3cub18CUB_300001_SM_10006detail9transform16transform_kernelINS2_10policy_hubILb1EN4cuda3std3__45tupleIJN6thrust24THRUST_300001_SM_1000_NS17counting_iteratorIjNSA_11use_defaultESC_SC_EEEEEE10policy1000El8random_2NSA_6detail15normal_iteratorINSA_10device_ptrIfEEEEJSD_EEEvT0_iT1_T2_DpNS2_10kernel_argIT3_EE,(.L_x_75 - _ZN3cub18CUB_300001_SM_10006detail9transform16transform_kernelINS2_10policy_hubILb1EN4cuda3std3__45tupleIJN6thrust24THRUST_300001_SM_1000_NS17counting_iteratorIjNSA_11use_defaultESC_SC_EEEEEE10policy1000El8random_2NSA_6detail15normal_iteratorINSA_10device_ptrIfEEEEJSD_EEEvT0_iT1_T2_DpNS2_10kernel_argIT3_EE)
        .other          _ZN3cub18CUB_300001_SM_10006detail9transform16transform_kernelINS2_10policy_hubILb1EN4cuda3std3__45tupleIJN6thrust24THRUST_300001_SM_1000_NS17counting_iteratorIjNSA_11use_defaultESC_SC_EEEEEE10policy1000El8random_2NSA_6detail15normal_iteratorINSA_10device_ptrIfEEEEJSD_EEEvT0_iT1_T2_DpNS2_10kernel_argIT3_EE,@"STO_CUDA_ENTRY STV_DEFAULT"
_ZN3cub18CUB_300001_SM_10006detail9transform16transform_kernelINS2_10policy_hubILb1EN4cuda3std3__45tupleIJN6thrust24THRUST_300001_SM_1000_NS17counting_iteratorIjNSA_11use_defaultESC_SC_EEEEEE10policy1000El8random_2NSA_6detail15normal_iteratorINSA_10device_ptrIfEEEEJSD_EEEvT0_iT1_T2_DpNS2_10kernel_argIT3_EE:
.text._ZN3cub18CUB_300001_SM_10006detail9transform16transform_kernelINS2_10policy_hubILb1EN4cuda3std3__45tupleIJN6thrust24THRUST_300001_SM_1000_NS17counting_iteratorIjNSA_11use_defaultESC_SC_EEEEEE10policy1000El8random_2NSA_6detail15normal_iteratorINSA_10device_ptrIfEEEEJSD_EEEvT0_iT1_T2_DpNS2_10kernel_argIT3_EE:
[----:B------:R-:W-:Y:S08]  /*0000*/  LDC R1, c[0x0][0x37c] ;  /* 0x0000df00ff017b82 */ /* 0x000ff00000000800 */
[----:B------:R-:W0:Y:S01]  /*0010*/  LDC R8, c[0x0][0x388] ;  /* 0x0000e200ff087b82 */ /* 0x000e220000000800 */
[----:B------:R-:W1:Y:S07]  /*0020*/  LDCU.64 UR6, c[0x0][0x380] ;  /* 0x00007000ff0677ac */ /* 0x000e6e0008000a00 */
[----:B------:R-:W2:Y:S08]  /*0030*/  S2UR UR4, SR_CTAID.X ;  /* 0x00000000000479c3 */ /* 0x000eb00000002500 */
[----:B------:R-:W3:Y:S01]  /*0040*/  LDC.64 R6, c[0x0][0x390] ;  /* 0x0000e400ff067b82 */ /* 0x000ee20000000a00 */
[----:B0-----:R-:W-:-:S05]  /*0050*/  IMAD.SHL.U32 R3, R8, 0x80, RZ ;  /* 0x0000008008037824 */ /* 0x001fca00078e00ff */
[----:B------:R-:W-:Y:S01]  /*0060*/  SHF.R.S32.HI R0, RZ, 0x1f, R3 ;  /* 0x0000001fff007819 */ /* 0x000fe20000011403 */
[----:B--2---:R-:W-:-:S04]  /*0070*/  IMAD.WIDE.U32 R12, R3, UR4, RZ ;  /* 0x00000004030c7c25 */ /* 0x004fc8000f8e00ff */
[----:B------:R-:W-:Y:S01]  /*0080*/  IMAD R5, R0, UR4, RZ ;  /* 0x0000000400057c24 */ /* 0x000fe2000f8e02ff */
[----:B-1----:R-:W-:Y:S01]  /*0090*/  IADD3 R2, P0, PT, -R12, UR6, RZ ;  /* 0x000000060c027c10 */ /* 0x002fe2000ff1e1ff */
[----:B------:R-:W0:Y:S02]  /*00a0*/  LDCU UR6, c[0x0][0x398] ;  /* 0x00007300ff0677ac */ /* 0x000e240008000800 */
[----:B------:R-:W-:Y:S01]  /*00b0*/  IMAD.IADD R4, R13, 0x1, R5 ;  /* 0x000000010d047824 */ /* 0x000fe200078e0205 */
[----:B------:R-:W1:Y:S04]  /*00c0*/  LDCU.64 UR4, c[0x0][0x358] ;  /* 0x00006b00ff0477ac */ /* 0x000e680008000a00 */
[----:B------:R-:W-:Y:S02]  /*00d0*/  IADD3.X R5, PT, PT, ~R4, UR7, RZ, P0, !PT ;  /* 0x0000000704057c10 */ /* 0x000fe400087fe5ff */
[----:B------:R-:W-:-:S04]  /*00e0*/  ISETP.LT.U32.AND P0, PT, R2, R3, PT ;  /* 0x000000030200720c */ /* 0x000fc80003f01070 */
[----:B------:R-:W-:-:S04]  /*00f0*/  ISETP.LT.AND.EX P0, PT, R5, R0, PT, P0 ;  /* 0x000000000500720c */ /* 0x000fc80003f01300 */
[----:B------:R-:W-:Y:S02]  /*0100*/  SEL R0, R2, R3, P0 ;  /* 0x0000000302007207 */ /* 0x000fe40000000000 */
[C---:B---3--:R-:W-:Y:S02]  /*0110*/  LEA R2, P1, R12.reuse, R6, 0x2 ;  /* 0x000000060c027211 */ /* 0x048fe400078210ff */
[----:B------:R-:W-:Y:S02]  /*0120*/  ISETP.NE.AND P0, PT, R3, R0, PT ;  /* 0x000000000300720c */ /* 0x000fe40003f05270 */
[C---:B------:R-:W-:Y:S02]  /*0130*/  LEA.HI.X R3, R12.reuse, R7, R4, 0x2, P1 ;  /* 0x000000070c037211 */ /* 0x040fe400008f1404 */
[----:B0-----:R-:W-:-:S09]  /*0140*/  IADD3 R12, PT, PT, R12, UR6, RZ ;  /* 0x000000060c0c7c10 */ /* 0x001fd2000fffe0ff */
[----:B-1----:R-:W-:Y:S05]  /*0150*/  @!P0 BRA `(.L_x_0) ;  /* 0x0000000400808947 */ /* 0x002fea0003800000 */
[----:B------:R-:W-:-:S13]  /*0160*/  ISETP.GE.AND P0, PT, R8, 0x1, PT ;  /* 0x000000010800780c */ /* 0x000fda0003f06270 */
[----:B------:R-:W-:Y:S05]  /*0170*/  @!P0 EXIT ;  /* 0x000000000000894d */ /* 0x000fea0003800000 */
[----:B------:R-:W0:Y:S01]  /*0180*/  S2R R13, SR_TID.X ;  /* 0x00000000000d7919 */ /* 0x000e220000002100 */
[----:B------:R-:W-:-:S07]  /*0190*/  IMAD.MOV.U32 R14, RZ, RZ, RZ ;  /* 0x000000ffff0e7224 */ /* 0x000fce00078e00ff */
.L_x_9:
[----:B------:R-:W1:Y:S01]  /*01a0*/  LDCU UR6, c[0x0][0x388] ;  /* 0x00007100ff0677ac */ /* 0x000e620008000800 */
[C---:B0-----:R-:W-:Y:S01]  /*01b0*/  IMAD R15, R14.reuse, 0x80, R13 ;  /* 0x000000800e0f7824 */ /* 0x041fe200078e020d */
[----:B------:R-:W-:Y:S01]  /*01c0*/  IADD3 R14, PT, PT, R14, 0x1, RZ ;  /* 0x000000010e0e7810 */ /* 0x000fe20007ffe0ff */
[----:B------:R-:W-:Y:S03]  /*01d0*/  BSSY.RECONVERGENT B0, `(.L_x_1) ;  /* 0x0000056000007945 */ /* 0x000fe60003800200 */
[----:B------:R-:W-:Y:S02]  /*01e0*/  ISETP.GE.AND P0, PT, R15, R0, PT ;  /* 0x000000000f00720c */ /* 0x000fe40003f06270 */
[----:B-1----:R-:W-:-:S11]  /*01f0*/  ISETP.NE.AND P2, PT, R14, UR6, PT ;  /* 0x000000060e007c0c */ /* 0x002fd6000bf45270 */
[----:B------:R-:W-:Y:S05]  /*0200*/  @P0 BRA `(.L_x_2) ;  /* 0x0000000400480947 */ /* 0x000fea0003800000 */
[----:B------:R-:W-:Y:S01]  /*0210*/  IMAD.IADD R16, R12, 0x1, R15 ;  /* 0x000000010c107824 */ /* 0x000fe200078e020f */
[----:B------:R-:W-:Y:S01]  /*0220*/  BSSY.RECONVERGENT B1, `(.L_x_3) ;  /* 0x0000043000017945 */ /* 0x000fe20003800200 */
[----:B------:R-:W-:-:S03]  /*0230*/  IMAD.MOV.U32 R19, RZ, RZ, 0x1 ;  /* 0x00000001ff137424 */ /* 0x000fc600078e00ff */
[----:B------:R-:W-:-:S13]  /*0240*/  ISETP.NE.AND P0, PT, R16, RZ, PT ;  /* 0x000000ff1000720c */ /* 0x000fda0003f05270 */
[----:B------:R-:W-:Y:S05]  /*0250*/  @!P0 BRA `(.L_x_4) ;  /* 0x0000000000fc8947 */ /* 0x000fea0003800000 */
[----:B------:R-:W-:Y:S01]  /*0260*/  HFMA2 R17, -RZ, RZ, 0, 0 ;  /* 0x00000000ff117431 */ /* 0x000fe200000001ff */
[----:B------:R-:W-:Y:S01]  /*0270*/  BSSY.RECONVERGENT B2, `(.L_x_5) ;  /* 0x0000038000027945 */ /* 0x000fe20003800200 */
[----:B------:R-:W-:Y:S01]  /*0280*/  IMAD.MOV.U32 R21, RZ, RZ, 0xbc8f ;  /* 0x0000bc8fff157424 */ /* 0x000fe200078e00ff */
[----:B------:R-:W-:Y:S01]  /*0290*/  MOV R19, 0x1 ;  /* 0x0000000100137802 */ /* 0x000fe20000000f00 */
[----:B------:R-:W-:Y:S02]  /*02a0*/  IMAD.MOV.U32 R18, RZ, RZ, RZ ;  /* 0x000000ffff127224 */ /* 0x000fe400078e00ff */
[----:B------:R-:W-:-:S07]  /*02b0*/  IMAD.MOV.U32 R20, RZ, RZ, RZ ;  /* 0x000000ffff147224 */ /* 0x000fce00078e00ff */
.L_x_8:
[-C--:B------:R-:W-:Y:S01]  /*02c0*/  IMAD R6, R18, R21.reuse, RZ ;  /* 0x0000001512067224 */ /* 0x080fe200078e02ff */
[----:B------:R-:W-:Y:S01]  /*02d0*/  BSSY.RECONVERGENT B3, `(.L_x_6) ;  /* 0x000002b000037945 */ /* 0x000fe20003800200 */
[----:B------:R-:W-:-:S04]  /*02e0*/  IMAD.WIDE.U32 R4, R21, R21, RZ ;  /* 0x0000001515047225 */ /* 0x000fc800078e00ff */
[----:B------:R-:W-:Y:S02]  /*02f0*/  IMAD R7, R21, R18, R6 ;  /* 0x0000001215077224 */ /* 0x000fe400078e0206 */
[----:B------:R-:W-:Y:S01]  /*0300*/  IMAD.WIDE.U32 R8, R4, 0x3, RZ ;  /* 0x0000000304087825 */ /* 0x000fe200078e00ff */
[----:B------:R-:W-:-:S03]  /*0310*/  LOP3.LUT R8, R16, 0x1, RZ, 0xc0, !PT ;  /* 0x0000000110087812 */ /* 0x000fc600078ec0ff */
[----:B------:R-:W-:Y:S01]  /*0320*/  IMAD.IADD R5, R5, 0x1, R7 ;  /* 0x0000000105057824 */ /* 0x000fe200078e0207 */
[----:B------:R-:W-:-:S03]  /*0330*/  ISETP.NE.U32.AND P1, PT, R8, 0x1, PT ;  /* 0x000000010800780c */ /* 0x000fc60003f25070 */
[----:B------:R-:W-:Y:S01]  /*0340*/  IMAD.WIDE.U32 R6, R5, 0x3, RZ ;  /* 0x0000000305067825 */ /* 0x000fe200078e00ff */
[----:B------:R-:W-:-:S03]  /*0350*/  ISETP.NE.U32.AND.EX P1, PT, RZ, RZ, PT, P1 ;  /* 0x000000ffff00720c */ /* 0x000fc60003f25110 */
[----:B------:R-:W-:-:S04]  /*0360*/  IMAD.WIDE.U32 R6, P0, R4, -0x7fffffff, R6 ;  /* 0x8000000104067825 */ /* 0x000fc80007800006 */
[----:B------:R-:W-:Y:S01]  /*0370*/  IMAD.MOV.U32 R10, RZ, RZ, R7 ;  /* 0x000000ffff0a7224 */ /* 0x000fe200078e0007 */
[----:B------:R-:W-:Y:S02]  /*0380*/  IADD3.X R11, PT, PT, RZ, RZ, RZ, P0, !PT ;  /* 0x000000ffff0b7210 */ /* 0x000fe400007fe4ff */
[----:B------:R-:W-:-:S05]  /*0390*/  IADD3 RZ, P0, PT, R9, R6, RZ ;  /* 0x0000000609ff7210 */ /* 0x000fca0007f1e0ff */
[----:B------:R-:W-:Y:S01]  /*03a0*/  IMAD.WIDE.U32.X R10, R5, -0x7fffffff, R10, P0 ;  /* 0x80000001050a7825 */ /* 0x000fe200000e040a */
[----:B------:R-:W-:-:S04]  /*03b0*/  ISETP.GT.U32.AND P0, PT, R16, 0x1, PT ;  /* 0x000000011000780c */ /* 0x000fc80003f04070 */
[--C-:B------:R-:W-:Y:S02]  /*03c0*/  SHF.R.U64 R9, R10, 0x1e, R11.reuse ;  /* 0x0000001e0a097819 */ /* 0x100fe4000000120b */
[----:B------:R-:W-:-:S03]  /*03d0*/  SHF.R.U32.HI R8, RZ, 0x1e, R11 ;  /* 0x0000001eff087819 */ /* 0x000fc6000001160b */
[----:B------:R-:W-:-:S04]  /*03e0*/  IMAD.WIDE.U32 R4, R9, -0x7fffffff, R4 ;  /* 0x8000000109047825 */ /* 0x000fc800078e0004 */
[----:B------:R-:W-:Y:S01]  /*03f0*/  IMAD R8, R8, -0x7fffffff, RZ ;  /* 0x8000000108087824 */ /* 0x000fe200078e02ff */
[----:B------:R-:W-:Y:S06]  /*0400*/  @P1 BRA `(.L_x_7) ;  /* 0x00000000005c1947 */ /* 0x000fec0003800000 */
[-C--:B------:R-:W-:Y:S02]  /*0410*/  IMAD R20, R20, R21.reuse, RZ ;  /* 0x0000001514147224 */ /* 0x080fe400078e02ff */
[----:B------:R-:W-:-:S04]  /*0420*/  IMAD.WIDE.U32 R6, R19, R21, RZ ;  /* 0x0000001513067225 */ /* 0x000fc800078e00ff */
[----:B------:R-:W-:-:S04]  /*0430*/  IMAD R19, R18, R19, R20 ;  /* 0x0000001312137224 */ /* 0x000fc800078e0214 */
[----:B------:R-:W-:Y:S02]  /*0440*/  IMAD.IADD R7, R7, 0x1, R19 ;  /* 0x0000000107077824 */ /* 0x000fe400078e0213 */
[----:B------:R-:W-:-:S04]  /*0450*/  IMAD.WIDE.U32 R18, R6, 0x5, RZ ;  /* 0x0000000506127825 */ /* 0x000fc800078e00ff */
[----:B------:R-:W-:-:S04]  /*0460*/  IMAD.WIDE.U32 R10, R7, 0x5, RZ ;  /* 0x00000005070a7825 */ /* 0x000fc800078e00ff */
[----:B------:R-:W-:-:S04]  /*0470*/  IMAD.WIDE.U32 R10, P1, R6, 0x2, R10 ;  /* 0x00000002060a7825 */ /* 0x000fc8000782000a */
[----:B------:R-:W-:Y:S01]  /*0480*/  IMAD.MOV.U32 R20, RZ, RZ, R11 ;  /* 0x000000ffff147224 */ /* 0x000fe200078e000b */
[----:B------:R-:W-:Y:S02]  /*0490*/  IADD3.X R21, PT, PT, RZ, RZ, RZ, P1, !PT ;  /* 0x000000ffff157210 */ /* 0x000fe40000ffe4ff */
[----:B------:R-:W-:-:S05]  /*04a0*/  IADD3 RZ, P1, PT, R19, R10, RZ ;  /* 0x0000000a13ff7210 */ /* 0x000fca0007f3e0ff */
[----:B------:R-:W-:-:S03]  /*04b0*/  IMAD.WIDE.U32.X R20, R7, 0x2, R20, P1 ;  /* 0x0000000207147825 */ /* 0x000fc600008e0414 */
[----:B------:R-:W-:-:S05]  /*04c0*/  IADD3 R11, P1, PT, R6, -R20, RZ ;  /* 0x80000014060b7210 */ /* 0x000fca0007f3e0ff */
[----:B------:R-:W-:-:S05]  /*04d0*/  IMAD.X R10, R7, 0x1, ~R21, P1 ;  /* 0x00000001070a7824 */ /* 0x000fca00008e0e15 */
[--C-:B------:R-:W-:Y:S02]  /*04e0*/  SHF.R.U64 R11, R11, 0x1, R10.reuse ;  /* 0x000000010b0b7819 */ /* 0x100fe4000000120a */
[----:B------:R-:W-:Y:S02]  /*04f0*/  SHF.R.U32.HI R19, RZ, 0x1, R10 ;  /* 0x00000001ff137819 */ /* 0x000fe4000001160a */
[----:B------:R-:W-:-:S04]  /*0500*/  IADD3 R11, P1, PT, R11, R20, RZ ;  /* 0x000000140b0b7210 */ /* 0x000fc80007f3e0ff */
[----:B------:R-:W-:-:S04]  /*0510*/  IADD3.X R10, PT, PT, R19, R21, RZ, P1, !PT ;  /* 0x00000015130a7210 */ /* 0x000fc80000ffe4ff */
[--C-:B------:R-:W-:Y:S02]  /*0520*/  SHF.R.U64 R11, R11, 0x1e, R10.reuse ;  /* 0x0000001e0b0b7819 */ /* 0x100fe4000000120a */
[----:B------:R-:W-:-:S03]  /*0530*/  SHF.R.U32.HI R10, RZ, 0x1e, R10 ;  /* 0x0000001eff0a7819 */ /* 0x000fc6000001160a */
[----:B------:R-:W-:-:S04]  /*0540*/  IMAD.WIDE.U32 R6, R11, -0x7fffffff, R6 ;  /* 0x800000010b067825 */ /* 0x000fc800078e0006 */
[----:B------:R-:W-:Y:S02]  /*0550*/  IMAD R10, R10, -0x7fffffff, RZ ;  /* 0x800000010a0a7824 */ /* 0x000fe400078e02ff */
[----:B------:R-:W-:-:S03]  /*0560*/  IMAD.MOV.U32 R19, RZ, RZ, R6 ;  /* 0x000000ffff137224 */ /* 0x000fc600078e0006 */
[----:B------:R-:W-:-:S07]  /*0570*/  IADD3 R20, PT, PT, R7, -R11, R10 ;  /* 0x8000000b07147210 */ /* 0x000fce0007ffe00a */
.L_x_7:
[----:B------:R-:W-:Y:S05]  /*0580*/  BSYNC.RECONVERGENT B3 ;  /* 0x0000000000037941 */ /* 0x000fea0003800200 */
.L_x_6:
[----:B------:R-:W-:Y:S01]  /*0590*/  ISETP.GT.U32.AND.EX P0, PT, R17, RZ, PT, P0 ;  /* 0x000000ff1100720c */ /* 0x000fe20003f04100 */
[----:B------:R-:W-:Y:S01]  /*05a0*/  IMAD.MOV.U32 R21, RZ, RZ, R4 ;  /* 0x000000ffff157224 */ /* 0x000fe200078e0004 */
[--C-:B------:R-:W-:Y:S02]  /*05b0*/  SHF.R.U64 R16, R16, 0x1, R17.reuse ;  /* 0x0000000110107819 */ /* 0x100fe40000001211 */
[----:B------:R-:W-:Y:S02]  /*05c0*/  SHF.R.U32.HI R17, RZ, 0x1, R17 ;  /* 0x00000001ff117819 */ /* 0x000fe40000011611 */
[----:B------:R-:W-:-:S07]  /*05d0*/  IADD3 R18, PT, PT, R5, -R9, R8 ;  /* 0x8000000905127210 */ /* 0x000fce0007ffe008 */
[----:B------:R-:W-:Y:S05]  /*05e0*/  @P0 BRA `(.L_x_8) ;  /* 0xfffffffc00340947 */ /* 0x000fea000383ffff */
[----:B------:R-:W-:Y:S05]  /*05f0*/  BSYNC.RECONVERGENT B2 ;  /* 0x0000000000027941 */ /* 0x000fea0003800200 */
.L_x_5:
[----:B------:R-:W-:-:S05]  /*0600*/  IMAD.HI.U32 R4, R19, 0x3, RZ ;  /* 0x0000000313047827 */ /* 0x000fca00078e00ff */
[----:B------:R-:W-:-:S04]  /*0610*/  IADD3 R5, PT, PT, -R4, R19, RZ ;  /* 0x0000001304057210 */ /* 0x000fc80007ffe1ff */
[----:B------:R-:W-:-:S04]  /*0620*/  LEA.HI R5, R5, R4, RZ, 0x1f ;  /* 0x0000000405057211 */ /* 0x000fc800078ff8ff */
[----:B------:R-:W-:-:S05]  /*0630*/  SHF.R.U32.HI R4, RZ, 0x1e, R5 ;  /* 0x0000001eff047819 */ /* 0x000fca0000011605 */
[----:B------:R-:W-:-:S07]  /*0640*/  IMAD R19, R4, -0x7fffffff, R19 ;  /* 0x8000000104137824 */ /* 0x000fce00078e0213 */
.L_x_4:
[----:B------:R-:W-:Y:S05]  /*0650*/  BSYNC.RECONVERGENT B1 ;  /* 0x0000000000017941 */ /* 0x000fea0003800200 */
.L_x_3:
[----:B------:R-:W-:-:S05]  /*0660*/  IMAD.HI.U32 R4, R19, -0x4370ec6f, RZ ;  /* 0xbc8f139113047827 */ /* 0x000fca00078e00ff */
[----:B------:R-:W-:-:S05]  /*0670*/  SHF.R.U32.HI R4, RZ, 0xf, R4 ;  /* 0x0000000fff047819 */ /* 0x000fca0000011604 */
[C---:B------:R-:W-:Y:S02]  /*0680*/  IMAD R19, R4.reuse, -0xadc8, R19 ;  /* 0xffff523804137824 */ /* 0x040fe400078e0213 */
[----:B------:R-:W-:Y:S02]  /*0690*/  IMAD R4, R4, 0xd47, RZ ;  /* 0x00000d4704047824 */ /* 0x000fe400078e02ff */
[----:B------:R-:W-:-:S03]  /*06a0*/  IMAD R19, R19, 0xbc8f, RZ ;  /* 0x0000bc8f13137824 */ /* 0x000fc600078e02ff */
[----:B------:R-:W-:Y:S02]  /*06b0*/  LOP3.LUT R6, R4, 0x7fffffff, RZ, 0x3c, !PT ;  /* 0x7fffffff04067812 */ /* 0x000fe400078e3cff */
[----:B------:R-:W-:-:S13]  /*06c0*/  ISETP.GE.U32.AND P0, PT, R19, R4, PT ;  /* 0x000000041300720c */ /* 0x000fda0003f06070 */
[----:B------:R-:W-:Y:S02]  /*06d0*/  @P0 IMAD.MOV R6, RZ, RZ, -R4 ;  /* 0x000000ffff060224 */ /* 0x000fe400078e0a04 */
[----:B------:R-:W-:-:S04]  /*06e0*/  IMAD.WIDE R4, R15, 0x4, R2 ;  /* 0x000000040f047825 */ /* 0x000fc800078e0202 */
[----:B------:R-:W-:-:S05]  /*06f0*/  IMAD.IADD R6, R19, 0x1, R6 ;  /* 0x0000000113067824 */ /* 0x000fca00078e0206 */
[----:B------:R-:W-:-:S05]  /*0700*/  I2FP.F32.U32 R6, R6 ;  /* 0x0000000600067245 */ /* 0x000fca0000201000 */
[----:B------:R-:W-:-:S05]  /*0710*/  FMUL R7, R6, 4.6566128730773925781e-10 ;  /* 0x3000000006077820 */ /* 0x000fca0000400000 */
[----:B------:R0:W-:Y:S02]  /*0720*/  STG.E desc[UR4][R4.64], R7 ;  /* 0x0000000704007986 */ /* 0x0001e4000c101904 */
.L_x_2:
[----:B------:R-:W-:Y:S05]  /*0730*/  BSYNC.RECONVERGENT B0 ;  /* 0x0000000000007941 */ /* 0x000fea0003800200 */
.L_x_1:
[----:B------:R-:W-:Y:S05]  /*0740*/  @P2 BRA `(.L_x_9) ;  /* 0xfffffff800942947 */ /* 0x000fea000383ffff */
[----:B------:R-:W-:Y:S05]  /*0750*/  EXIT ;  /* 0x000000000000794d */ /* 0x000fea0003800000 */
.L_x_0:
[----:B------:R-:W-:-:S13]  /*0760*/  ISETP.GE.AND P0, PT, R8, 0x1, PT ;  /* 0x000000010800780c */ /* 0x000fda0003f06270 */
[----:B------:R-:W-:Y:S05]  /*0770*/  @!P0 EXIT ;  /* 0x000000000000894d */ /* 0x000fea0003800000 */
[----:B------:R-:W0:Y:S01]  /*0780*/  S2R R9, SR_TID.X ;  /* 0x0000000000097919 */ /* 0x000e220000002100 */
[----:B------:R-:W-:-:S07]  /*0790*/  HFMA2 R4, -RZ, RZ, 0, 0 ;  /* 0x00000000ff047431 */ /* 0x000fce00000001ff */
.L_x_16:
[----:B0-----:R-:W-:Y:S01]  /*07a0*/  IMAD R7, R4, 0x80, R9 ;  /* 0x0000008004077824 */ /* 0x001fe200078e0209 */
[----:B------:R-:W-:Y:S01]  /*07b0*/  BSSY.RECONVERGENT B0, `(.L_x_10) ;  /* 0x0000044000007945 */ /* 0x000fe20003800200 */
[----:B------:R-:W-:-:S03]  /*07c0*/  IMAD.MOV.U32 R8, RZ, RZ, 0x1 ;  /* 0x00000001ff087424 */ /* 0x000fc600078e00ff */
[----:B------:R-:W-:-:S04]  /*07d0*/  IADD3 R5, PT, PT, R12, R7, RZ ;  /* 0x000000070c057210 */ /* 0x000fc80007ffe0ff */
[----:B------:R-:W-:-:S13]  /*07e0*/  ISETP.NE.AND P0, PT, R5, RZ, PT ;  /* 0x000000ff0500720c */ /* 0x000fda0003f05270 */
[----:B------:R-:W-:Y:S05]  /*07f0*/  @!P0 BRA `(.L_x_11) ;  /* 0x0000000000fc8947 */ /* 0x000fea0003800000 */
[----:B------:R-:W-:Y:S01]  /*0800*/  HFMA2 R6, -RZ, RZ, 0, 0 ;  /* 0x00000000ff067431 */ /* 0x000fe200000001ff */
[----:B------:R-:W-:Y:S01]  /*0810*/  BSSY.RECONVERGENT B1, `(.L_x_12) ;  /* 0x0000038000017945 */ /* 0x000fe20003800200 */
[----:B------:R-:W-:Y:S01]  /*0820*/  MOV R0, RZ ;  /* 0x000000ff00007202 */ /* 0x000fe20000000f00 */
[----:B------:R-:W-:Y:S01]  /*0830*/  IMAD.MOV.U32 R21, RZ, RZ, 0xbc8f ;  /* 0x0000bc8fff157424 */ /* 0x000fe200078e00ff */
[----:B------:R-:W-:Y:S01]  /*0840*/  MOV R20, RZ ;  /* 0x000000ff00147202 */ /* 0x000fe20000000f00 */
[----:B------:R-:W-:-:S07]  /*0850*/  IMAD.MOV.U32 R8, RZ, RZ, 0x1 ;  /* 0x00000001ff087424 */ /* 0x000fce00078e00ff */
.L_x_15:
[-C--:B------:R-:W-:Y:S01]  /*0860*/  IMAD R13, R6, R21.reuse, RZ ;  /* 0x00000015060d7224 */ /* 0x080fe200078e02ff */
[----:B------:R-:W-:Y:S01]  /*0870*/  BSSY.RECONVERGENT B2, `(.L_x_13) ;  /* 0x000002b000027945 */ /* 0x000fe20003800200 */
[----:B------:R-:W-:-:S04]  /*0880*/  IMAD.WIDE.U32 R10, R21, R21, RZ ;  /* 0x00000015150a7225 */ /* 0x000fc800078e00ff */
[----:B------:R-:W-:Y:S02]  /*0890*/  IMAD R13, R21, R6, R13 ;  /* 0x00000006150d7224 */ /* 0x000fe400078e020d */
[----:B------:R-:W-:-:S04]  /*08a0*/  IMAD.WIDE.U32 R16, R10, 0x3, RZ ;  /* 0x000000030a107825 */ /* 0x000fc800078e00ff */
[----:B------:R-:W-:Y:S01]  /*08b0*/  IMAD.IADD R11, R11, 0x1, R13 ;  /* 0x000000010b0b7824 */ /* 0x000fe200078e020d */
[----:B------:R-:W-:-:S03]  /*08c0*/  LOP3.LUT R13, R5, 0x1, RZ, 0xc0, !PT ;  /* 0x00000001050d7812 */ /* 0x000fc600078ec0ff */
[----:B------:R-:W-:Y:S01]  /*08d0*/  IMAD.WIDE.U32 R14, R11, 0x3, RZ ;  /* 0x000000030b0e7825 */ /* 0x000fe200078e00ff */
[----:B------:R-:W-:-:S04]  /*08e0*/  ISETP.NE.U32.AND P1, PT, R13, 0x1, PT ;  /* 0x000000010d00780c */ /* 0x000fc80003f25070 */
[----:B------:R-:W-:Y:S01]  /*08f0*/  ISETP.NE.U32.AND.EX P1, PT, RZ, RZ, PT, P1 ;  /* 0x000000ffff00720c */ /* 0x000fe20003f25110 */
        /* <DEDUP_REMOVED lines=13> */
[----:B------:R-:W-:Y:S02]  /*09d0*/  IMAD R17, R6, R8, R17 ;  /* 0x0000000806117224 */ /* 0x000fe400078e0211 */
[----:B------:R-:W-:-:S03]  /*09e0*/  IMAD.WIDE.U32 R18, R14, 0x5, RZ ;  /* 0x000000050e127825 */ /* 0x000fc600078e00ff */
[----:B------:R-:W-:-:S05]  /*09f0*/  IADD3 R15, PT, PT, R15, R17, RZ ;  /* 0x000000110f0f7210 */ /* 0x000fca0007ffe0ff */
[----:B------:R-:W-:-:S04]  /*0a00*/  IMAD.WIDE.U32 R16, R15, 0x5, RZ ;  /* 0x000000050f107825 */ /* 0x000fc800078e00ff */
[----:B------:R-:W-:-:S04]  /*0a10*/  IMAD.WIDE.U32 R16, P1, R14, 0x2, R16 ;  /* 0x000000020e107825 */ /* 0x000fc80007820010 */
[----:B------:R-:W-:Y:S01]  /*0a20*/  IMAD.X R21, RZ, RZ, RZ, P1 ;  /* 0x000000ffff157224 */ /* 0x000fe200008e06ff */
[----:B------:R-:W-:Y:S02]  /*0a30*/  IADD3 RZ, P1, PT, R19, R16, RZ ;  /* 0x0000001013ff7210 */ /* 0x000fe40007f3e0ff */
[----:B------:R-:W-:-:S05]  /*0a40*/  MOV R20, R17 ;  /* 0x0000001100147202 */ /* 0x000fca0000000f00 */
        /* <DEDUP_REMOVED lines=13> */
.L_x_14:
[----:B------:R-:W-:Y:S05]  /*0b20*/  BSYNC.RECONVERGENT B2 ;  /* 0x0000000000027941 */ /* 0x000fea0003800200 */
.L_x_13:
[----:B------:R-:W-:Y:S02]  /*0b30*/  ISETP.GT.U32.AND.EX P0, PT, R0, RZ, PT, P0 ;  /* 0x000000ff0000720c */ /* 0x000fe40003f04100 */
[--C-:B------:R-:W-:Y:S02]  /*0b40*/  SHF.R.U64 R5, R5, 0x1, R0.reuse ;  /* 0x0000000105057819 */ /* 0x100fe40000001200 */
[----:B------:R-:W-:Y:S02]  /*0b50*/  SHF.R.U32.HI R0, RZ, 0x1, R0 ;  /* 0x00000001ff007819 */ /* 0x000fe40000011600 */
[----:B------:R-:W-:Y:S02]  /*0b60*/  IADD3 R6, PT, PT, R11, -R13, R22 ;  /* 0x8000000d0b067210 */ /* 0x000fe40007ffe016 */
[----:B------:R-:W-:-:S05]  /*0b70*/  MOV R21, R10 ;  /* 0x0000000a00157202 */ /* 0x000fca0000000f00 */
[----:B------:R-:W-:Y:S05]  /*0b80*/  @P0 BRA `(.L_x_15) ;  /* 0xfffffffc00340947 */ /* 0x000fea000383ffff */
[----:B------:R-:W-:Y:S05]  /*0b90*/  BSYNC.RECONVERGENT B1 ;  /* 0x0000000000017941 */ /* 0x000fea0003800200 */
.L_x_12:
[----:B------:R-:W-:-:S04]  /*0ba0*/  IMAD.HI.U32 R5, R8, 0x3, RZ ;  /* 0x0000000308057827 */ /* 0x000fc800078e00ff */
[----:B------:R-:W-:-:S05]  /*0bb0*/  IMAD.IADD R0, R8, 0x1, -R5 ;  /* 0x0000000108007824 */ /* 0x000fca00078e0a05 */
[----:B------:R-:W-:-:S04]  /*0bc0*/  LEA.HI R0, R0, R5, RZ, 0x1f ;  /* 0x0000000500007211 */ /* 0x000fc800078ff8ff */
[----:B------:R-:W-:-:S05]  /*0bd0*/  SHF.R.U32.HI R5, RZ, 0x1e, R0 ;  /* 0x0000001eff057819 */ /* 0x000fca0000011600 */
[----:B------:R-:W-:-:S07]  /*0be0*/  IMAD R8, R5, -0x7fffffff, R8 ;  /* 0x8000000105087824 */ /* 0x000fce00078e0208 */
.L_x_11:
[----:B------:R-:W-:Y:S05]  /*0bf0*/  BSYNC.RECONVERGENT B0 ;  /* 0x0000000000007941 */ /* 0x000fea0003800200 */
.L_x_10:
[----:B------:R-:W-:Y:S01]  /*0c00*/  IMAD.HI.U32 R0, R8, -0x4370ec6f, RZ ;  /* 0xbc8f139108007827 */ /* 0x000fe200078e00ff */
[----:B------:R-:W0:Y:S01]  /*0c10*/  LDCU UR6, c[0x0][0x388] ;  /* 0x00007100ff0677ac */ /* 0x000e220008000800 */
[----:B------:R-:W-:Y:S02]  /*0c20*/  IADD3 R4, PT, PT, R4, 0x1, RZ ;  /* 0x0000000104047810 */ /* 0x000fe40007ffe0ff */
[----:B------:R-:W-:Y:S01]  /*0c30*/  IMAD.WIDE R6, R7, 0x4, R2 ;  /* 0x0000000407067825 */ /* 0x000fe200078e0202 */
[----:B------:R-:W-:-:S05]  /*0c40*/  SHF.R.U32.HI R5, RZ, 0xf, R0 ;  /* 0x0000000fff057819 */ /* 0x000fca0000011600 */
[C---:B------:R-:W-:Y:S02]  /*0c50*/  IMAD R8, R5.reuse, -0xadc8, R8 ;  /* 0xffff523805087824 */ /* 0x040fe400078e0208 */
[----:B------:R-:W-:Y:S02]  /*0c60*/  IMAD R5, R5, 0xd47, RZ ;  /* 0x00000d4705057824 */ /* 0x000fe400078e02ff */
[----:B------:R-:W-:-:S03]  /*0c70*/  IMAD R8, R8, 0xbc8f, RZ ;  /* 0x0000bc8f08087824 */ /* 0x000fc600078e02ff */
[----:B------:R-:W-:Y:S02]  /*0c80*/  LOP3.LUT R11, R5, 0x7fffffff, RZ, 0x3c, !PT ;  /* 0x7fffffff050b7812 */ /* 0x000fe400078e3cff */
[----:B------:R-:W-:-:S13]  /*0c90*/  ISETP.GE.U32.AND P0, PT, R8, R5, PT ;  /* 0x000000050800720c */ /* 0x000fda0003f06070 */
[----:B------:R-:W-:Y:S02]  /*0ca0*/  @P0 IADD3 R11, PT, PT, -R5, RZ, RZ ;  /* 0x000000ff050b0210 */ /* 0x000fe40007ffe1ff */
[----:B0-----:R-:W-:-:S03]  /*0cb0*/  ISETP.NE.AND P0, PT, R4, UR6, PT ;  /* 0x0000000604007c0c */ /* 0x001fc6000bf05270 */
[----:B------:R-:W-:-:S05]  /*0cc0*/  IMAD.IADD R11, R8, 0x1, R11 ;  /* 0x00000001080b7824 */ /* 0x000fca00078e020b */
[----:B------:R-:W-:-:S05]  /*0cd0*/  I2FP.F32.U32 R11, R11 ;  /* 0x0000000b000b7245 */ /* 0x000fca0000201000 */
[----:B------:R-:W-:-:S05]  /*0ce0*/  FMUL R11, R11, 4.6566128730773925781e-10 ;  /* 0x300000000b0b7820 */ /* 0x000fca0000400000 */
[----:B------:R0:W-:Y:S01]  /*0cf0*/  STG.E desc[UR4][R6.64], R11 ;  /* 0x0000000b06007986 */ /* 0x0001e2000c101904 */
[----:B------:R-:W-:Y:S05]  /*0d00*/  @!P0 EXIT ;  /* 0x000000000000894d */ /* 0x000fea0003800000 */
[----:B------:R-:W-:Y:S05]  /*0d10*/  BRA `(.L_x_16) ;  /* 0xfffffff800a07947 */ /* 0x000fea000383ffff */
.L_x_17:
[----:B------:R-:W-:-:S00]  /*0d20*/  BRA `(.L_x_17) ;  /* 0xfffffffc00fc7947 */ /* 0x000fc0000383ffff */
[----:B------:R-:W-:-:S00]  /*0d30*/  NOP ;  /* 0x0000000000007918 */ /* 0x000fc00000000000 */
        /* <DEDUP_REMOVED lines=12> */
.L_x_75:


//--------------------- .text._ZN3cub18CUB_300001_SM_10006detail9transform16transform_kernelINS2_10policy_hubILb1EN4cuda3std3__45tupleIJN6thrust24THRUST_300001_SM_1000_NS17counting_iteratorIjNSA_11use_defaultESC_SC_EEEEEE10policy1000Ei8random_2NSA_6detail15normal_iteratorINSA_10device_ptrIfEEEEJSD_EEEvT0_iT1_T2_DpNS2_10kernel_argIT3_EE --------------------------
	.section	.text._ZN3cub18CUB_300001_SM_10006detail9transform16transform_kernelINS2_10policy_hubILb1EN4cuda3std3__45tupleIJN6thrust24THRUST_300001_SM_1000_NS17counting_iteratorIjNSA_11use_defaultESC_SC_EEEEEE10policy1000Ei8random_2NSA_6detail15normal_iteratorINSA_10device_ptrIfEEEEJSD_EEEvT0_iT1_T2_DpNS2_10kernel_argIT3_EE,"ax",@progbits
	.align	128
        .global         _ZN3cub18CUB_300001_SM_10006detail9transform16transform_kernelINS2_10policy_hubILb1EN4cuda3std3__45tupleIJN6thrust24THRUST_300001_SM_1000_NS17counting_iteratorIjNSA_11use_defaultESC_SC_EEEEEE10policy1000Ei8random_2NSA_6detail15normal_iteratorINSA_10device_ptrIfEEEEJSD_EEEvT0_iT1_T2_DpNS2_10kernel_argIT3_EE
        .type           _ZN3cub18CUB_300001_SM_10006detail9transform16transform_kernelINS2_10policy_hubILb1EN4cuda3std3__45tupleIJN6thrust24THRUST_300001_SM_1000_NS17counting_iteratorIjNSA_11use_defaultESC_SC_EEEEEE10policy1000Ei8random_2NSA_6detail15normal_iteratorINSA_10device_ptrIfEEEEJSD_EEEvT0_iT1_T2_DpNS2_10kernel_argIT3_EE,@function
        .size           _ZN3cub18CUB_300001_SM_10006detail9transform16transform_kernelINS2_10policy_hubILb1EN4cuda3std3__45tupleIJN6thrust24THRUST_300001_SM_1000_NS17counting_iteratorIjNSA_11use_defaultESC_SC_EEEEEE10policy1000Ei8random_2NSA_6detail15normal_iteratorINSA_10device_ptrIfEEEEJSD_EEEvT0_iT1_T2_DpNS2_10kernel_argIT3_EE,(.L_x_76 - _ZN3cub18CUB_300001_SM_10006detail9transform16transform_kernelINS2_10policy_hubILb1EN4cuda3std3__45tupleIJN6thrust24THRUST_300001_SM_1000_NS17counting_iteratorIjNSA_11use_defaultESC_SC_EEEEEE10policy1000Ei8random_2NSA_6detail15normal_iteratorINSA_10device_ptrIfEEEEJSD_EEEvT0_iT1_T2_DpNS2_10kernel_argIT3_EE)
        .other          _ZN3cub18CUB_300001_SM_10006detail9transform16transform_kernelINS2_10policy_hubILb1EN4cuda3std3__45tupleIJN6thrust24THRUST_300001_SM_1000_NS17counting_iteratorIjNSA_11use_defaultESC_SC_EEEEEE10policy1000Ei8random_2NSA_6detail15normal_iteratorINSA_10device_ptrIfEEEEJSD_EEEvT0_iT1_T2_DpNS2_10kernel_argIT3_EE,@"STO_CUDA_ENTRY STV_DEFAULT"
_ZN3cub18CUB_300001_SM_10006detail9transform16transform_kernelINS2_10policy_hubILb1EN4cuda3std3__45tupleIJN6thrust24THRUST_300001_SM_1000_NS17counting_iteratorIjNSA_11use_defaultESC_SC_EEEEEE10policy1000Ei8random_2NSA_6detail15normal_iteratorINSA_10device_ptrIfEEEEJSD_EEEvT0_iT1_T2_DpNS2_10kernel_argIT3_EE:
.text._ZN3cub18CUB_300001_SM_10006detail9transform16transform_kernelINS2_10policy_hubILb1EN4cuda3std3__45tupleIJN6thrust24THRUST_300001_SM_1000_NS17counting_iteratorIjNSA_11use_defaultESC_SC_EEEEEE10policy1000Ei8random_2NSA_6detail15normal_iteratorINSA_10device_ptrIfEEEEJSD_EEEvT0_iT1_T2_DpNS2_10kernel_argIT3_EE:
[----:B------:R-:W-:Y:S08]  /*0000*/  LDC R1, c[0x0][0x37c] ;  /* 0x0000df00ff017b82 */ /* 0x000ff00000000800 */
[----:B------:R-:W0:Y:S01]  /*0010*/  LDC.64 R8, c[0x0][0x380] ;  /* 0x0000e000ff087b82 */ /* 0x000e220000000a00 */
[----:B------:R-:W1:Y:S07]  /*0020*/  LDCU UR6, c[0x0][0x398] ;  /* 0x00007300ff0677ac */ /* 0x000e6e0008000800 */
[----:B------:R-:W2:Y:S08]  /*0030*/  S2UR UR4, SR_CTAID.X ;  /* 0x00000000000479c3 */ /* 0x000eb00000002500 */
[----:B------:R-:W3:Y:S01]  /*0040*/  LDC.64 R2, c[0x0][0x390] ;  /* 0x0000e400ff027b82 */ /* 0x000ee20000000a00 */
[----:B0-----:R-:W-:-:S04]  /*0050*/  IMAD.SHL.U32 R0, R9, 0x80, RZ ;  /* 0x0000008009007824 */ /* 0x001fc800078e00ff */
[----:B--2---:R-:W-:Y:S01]  /*0060*/  IMAD R5, R0, UR4, RZ ;  /* 0x0000000400057c24 */ /* 0x004fe2000f8e02ff */
[----:B------:R-:W0:Y:S03]  /*0070*/  LDCU.64 UR4, c[0x0][0x358] ;  /* 0x00006b00ff0477ac */ /* 0x000e260008000a00 */
[----:B------:R-:W-:Y:S01]  /*0080*/  IMAD.IADD R7, R8, 0x1, -R5 ;  /* 0x0000000108077824 */ /* 0x000fe200078e0a05 */
[C---:B-1----:R-:W-:Y:S01]  /*0090*/  IADD3 R12, PT, PT, R5.reuse, UR6, RZ ;  /* 0x00000006050c7c10 */ /* 0x042fe2000fffe0ff */
[----:B---3--:R-:W-:-:S03]  /*00a0*/  IMAD.WIDE R2, R5, 0x4, R2 ;  /* 0x0000000405027825 */ /* 0x008fc600078e0202 */
[CC--:B------:R-:W-:Y:S02]  /*00b0*/  ISETP.GT.AND P0, PT, R0.reuse, R7.reuse, PT ;  /* 0x000000070000720c */ /* 0x0c0fe40003f04270 */
[----:B------:R-:W-:-:S11]  /*00c0*/  VIMNMX R0, PT, PT, R0, R7, PT ;  /* 0x0000000700007248 */ /* 0x000fd60003fe0100 */
[----:B0-----:R-:W-:Y:S05]  /*00d0*/  @P0 BRA `(.L_x_18) ;  /* 0x0000000400700947 */ /* 0x001fea0003800000 */
[----:B------:R-:W-:-:S13]  /*00e0*/  ISETP.GE.AND P0, PT, R9, 0x1, PT ;  /* 0x000000010900780c */ /* 0x000fda0003f06270 */
[----:B------:R-:W-:Y:S05]  /*00f0*/  @!P0 EXIT ;  /* 0x000000000000894d */ /* 0x000fea0003800000 */
[----:B------:R-:W0:Y:S01]  /*0100*/  S2R R9, SR_TID.X ;  /* 0x0000000000097919 */ /* 0x000e220000002100 */
[----:B------:R-:W-:-:S07]  /*0110*/  IMAD.MOV.U32 R4, RZ, RZ, RZ ;  /* 0x000000ffff047224 */ /* 0x000fce00078e00ff */
.L_x_25:
[----:B0-----:R-:W-:Y:S01]  /*0120*/  IMAD R7, R4, 0x80, R9 ;  /* 0x0000008004077824 */ /* 0x001fe200078e0209 */
[----:B------:R-:W-:Y:S01]  /*0130*/  BSSY.RECONVERGENT B0, `(.L_x_19) ;  /* 0x0000044000007945 */ /* 0x000fe20003800200 */
[----:B------:R-:W-:-:S03]  /*0140*/  IMAD.MOV.U32 R8, RZ, RZ, 0x1 ;  /* 0x00000001ff087424 */ /* 0x000fc600078e00ff */
[----:B------:R-:W-:-:S04]  /*0150*/  IADD3 R5, PT, PT, R12, R7, RZ ;  /* 0x000000070c057210 */ /* 0x000fc80007ffe0ff */
[----:B------:R-:W-:-:S13]  /*0160*/  ISETP.NE.AND P0, PT, R5, RZ, PT ;  /* 0x000000ff0500720c */ /* 0x000fda0003f05270 */
[----:B------:R-:W-:Y:S05]  /*0170*/  @!P0 BRA `(.L_x_20) ;  /* 0x0000000000fc8947 */ /* 0x000fea0003800000 */
[----:B------:R-:W-:Y:S01]  /*0180*/  HFMA2 R21, -RZ, RZ, 0, -1.1396484375 ;  /* 0x0000bc8fff157431 */ /* 0x000fe200000001ff */
[----:B------:R-:W-:Y:S01]  /*0190*/  BSSY.RECONVERGENT B1, `(.L_x_21) ;  /* 0x0000038000017945 */ /* 0x000fe20003800200 */
[----:B------:R-:W-:Y:S01]  /*01a0*/  IMAD.MOV.U32 R0, RZ, RZ, RZ ;  /* 0x000000ffff007224 */ /* 0x000fe200078e00ff */
[----:B------:R-:W-:Y:S01]  /*01b0*/  MOV R8, 0x1 ;  /* 0x0000000100087802 */ /* 0x000fe20000000f00 */
[----:B------:R-:W-:Y:S02]  /*01c0*/  IMAD.MOV.U32 R6, RZ, RZ, RZ ;  /* 0x000000ffff067224 */ /* 0x000fe400078e00ff */
[----:B------:R-:W-:-:S07]  /*01d0*/  IMAD.MOV.U32 R20, RZ, RZ, RZ ;  /* 0x000000ffff147224 */ /* 0x000fce00078e00ff */
.L_x_24:
[-C--:B------:R-:W-:Y:S01]  /*01e0*/  IMAD R13, R6, R21.reuse, RZ ;  /* 0x00000015060d7224 */ /* 0x080fe200078e02ff */
[----:B------:R-:W-:Y:S01]  /*01f0*/  BSSY.RECONVERGENT B2, `(.L_x_22) ;  /* 0x000002b000027945 */ /* 0x000fe20003800200 */
[----:B------:R-:W-:-:S04]  /*0200*/  IMAD.WIDE.U32 R10, R21, R21, RZ ;  /* 0x00000015150a7225 */ /* 0x000fc800078e00ff */
[----:B------:R-:W-:Y:S02]  /*0210*/  IMAD R13, R21, R6, R13 ;  /* 0x00000006150d7224 */ /* 0x000fe400078e020d */
[----:B------:R-:W-:-:S03]  /*0220*/  IMAD.WIDE.U32 R16, R10, 0x3, RZ ;  /* 0x000000030a107825 */ /* 0x000fc600078e00ff */
[----:B------:R-:W-:Y:S02]  /*0230*/  IADD3 R11, PT, PT, R11, R13, RZ ;  /* 0x0000000d0b0b7210 */ /* 0x000fe40007ffe0ff */
[----:B------:R-:W-:-:S03]  /*0240*/  LOP3.LUT R13, R5, 0x1, RZ, 0xc0, !PT ;  /* 0x00000001050d7812 */ /* 0x000fc600078ec0ff */
[----:B------:R-:W-:Y:S01]  /*0250*/  IMAD.WIDE.U32 R14, R11, 0x3, RZ ;  /* 0x000000030b0e7825 */ /* 0x000fe200078e00ff */
[----:B------:R-:W-:-:S04]  /*0260*/  ISETP.NE.U32.AND P1, PT, R13, 0x1, PT ;  /* 0x000000010d00780c */ /* 0x000fc80003f25070 */
[----:B------:R-:W-:Y:S01]  /*0270*/  ISETP.NE.U32.AND.EX P1, PT, RZ, RZ, PT, P1 ;  /* 0x000000ffff00720c */ /* 0x000fe20003f25110 */
[----:B------:R-:W-:-:S04]  /*0280*/  IMAD.WIDE.U32 R14, P0, R10, -0x7fffffff, R14 ;  /* 0x800000010a0e7825 */ /* 0x000fc8000780000e */
[----:B------:R-:W-:Y:S01]  /*0290*/  IMAD.X R19, RZ, RZ, RZ, P0 ;  /* 0x000000ffff137224 */ /* 0x000fe200000e06ff */
[----:B------:R-:W-:Y:S02]  /*02a0*/  IADD3 RZ, P0, PT, R17, R14, RZ ;  /* 0x0000000e11ff7210 */ /* 0x000fe40007f1e0ff */
[----:B------:R-:W-:-:S05]  /*02b0*/  MOV R18, R15 ;  /* 0x0000000f00127202 */ /* 0x000fca0000000f00 */
        /* <DEDUP_REMOVED lines=10> */
[----:B------:R-:W-:-:S04]  /*0360*/  IMAD.WIDE.U32 R18, R14, 0x5, RZ ;  /* 0x000000050e127825 */ /* 0x000fc800078e00ff */
[----:B------:R-:W-:-:S04]  /*0370*/  IMAD.IADD R15, R15, 0x1, R17 ;  /* 0x000000010f0f7824 */ /* 0x000fc800078e0211 */
[----:B------:R-:W-:-:S04]  /*0380*/  IMAD.WIDE.U32 R16, R15, 0x5, RZ ;  /* 0x000000050f107825 */ /* 0x000fc800078e00ff */
[----:B------:R-:W-:-:S04]  /*0390*/  IMAD.WIDE.U32 R16, P1, R14, 0x2, R16 ;  /* 0x000000020e107825 */ /* 0x000fc80007820010 */
[----:B------:R-:W-:Y:S01]  /*03a0*/  IMAD.MOV.U32 R20, RZ, RZ, R17 ;  /* 0x000000ffff147224 */ /* 0x000fe200078e0011 */
[----:B------:R-:W-:Y:S02]  /*03b0*/  IADD3.X R21, PT, PT, RZ, RZ, RZ, P1, !PT ;  /* 0x000000ffff157210 */ /* 0x000fe40000ffe4ff */
[----:B------:R-:W-:-:S05]  /*03c0*/  IADD3 RZ, P1, PT, R19, R16, RZ ;  /* 0x0000001013ff7210 */ /* 0x000fca0007f3e0ff */
[----:B------:R-:W-:-:S03]  /*03d0*/  IMAD.WIDE.U32.X R20, R15, 0x2, R20, P1 ;  /* 0x000000020f147825 */ /* 0x000fc600008e0414 */
[----:B------:R-:W-:-:S04]  /*03e0*/  IADD3 R17, P1, PT, R14, -R20, RZ ;  /* 0x800000140e117210 */ /* 0x000fc80007f3e0ff */
[----:B------:R-:W-:-:S04]  /*03f0*/  IADD3.X R6, PT, PT, R15, ~R21, RZ, P1, !PT ;  /* 0x800000150f067210 */ /* 0x000fc80000ffe4ff */
[--C-:B------:R-:W-:Y:S02]  /*0400*/  SHF.R.U64 R17, R17, 0x1, R6.reuse ;  /* 0x0000000111117819 */ /* 0x100fe40000001206 */
[----:B------:R-:W-:Y:S02]  /*0410*/  SHF.R.U32.HI R19, RZ, 0x1, R6 ;  /* 0x00000001ff137819 */ /* 0x000fe40000011606 */
[----:B------:R-:W-:-:S05]  /*0420*/  IADD3 R17, P1, PT, R17, R20, RZ ;  /* 0x0000001411117210 */ /* 0x000fca0007f3e0ff */
[----:B------:R-:W-:-:S05]  /*0430*/  IMAD.X R6, R19, 0x1, R21, P1 ;  /* 0x0000000113067824 */ /* 0x000fca00008e0615 */
[--C-:B------:R-:W-:Y:S02]  /*0440*/  SHF.R.U64 R17, R17, 0x1e, R6.reuse ;  /* 0x0000001e11117819 */ /* 0x100fe40000001206 */
[----:B------:R-:W-:-:S03]  /*0450*/  SHF.R.U32.HI R6, RZ, 0x1e, R6 ;  /* 0x0000001eff067819 */ /* 0x000fc60000011606 */
[----:B------:R-:W-:-:S04]  /*0460*/  IMAD.WIDE.U32 R14, R17, -0x7fffffff, R14 ;  /* 0x80000001110e7825 */ /* 0x000fc800078e000e */
[----:B------:R-:W-:Y:S01]  /*0470*/  IMAD R6, R6, -0x7fffffff, RZ ;  /* 0x8000000106067824 */ /* 0x000fe200078e02ff */
[----:B------:R-:W-:-:S04]  /*0480*/  MOV R8, R14 ;  /* 0x0000000e00087202 */ /* 0x000fc80000000f00 */
[----:B------:R-:W-:-:S07]  /*0490*/  IADD3 R20, PT, PT, R15, -R17, R6 ;  /* 0x800000110f147210 */ /* 0x000fce0007ffe006 */
.L_x_23:
[----:B------:R-:W-:Y:S05]  /*04a0*/  BSYNC.RECONVERGENT B2 ;  /* 0x0000000000027941 */ /* 0x000fea0003800200 */
.L_x_22:
[----:B------:R-:W-:Y:S01]  /*04b0*/  ISETP.GT.U32.AND.EX P0, PT, R0, RZ, PT, P0 ;  /* 0x000000ff0000720c */ /* 0x000fe20003f04100 */
[----:B------:R-:W-:Y:S01]  /*04c0*/  IMAD.MOV.U32 R21, RZ, RZ, R10 ;  /* 0x000000ffff157224 */ /* 0x000fe200078e000a */
[--C-:B------:R-:W-:Y:S02]  /*04d0*/  SHF.R.U64 R5, R5, 0x1, R0.reuse ;  /* 0x0000000105057819 */ /* 0x100fe40000001200 */
[----:B------:R-:W-:Y:S02]  /*04e0*/  SHF.R.U32.HI R0, RZ, 0x1, R0 ;  /* 0x00000001ff007819 */ /* 0x000fe40000011600 */
[----:B------:R-:W-:-:S07]  /*04f0*/  IADD3 R6, PT, PT, R11, -R13, R22 ;  /* 0x8000000d0b067210 */ /* 0x000fce0007ffe016 */
[----:B------:R-:W-:Y:S05]  /*0500*/  @P0 BRA `(.L_x_24) ;  /* 0xfffffffc00340947 */ /* 0x000fea000383ffff */
[----:B------:R-:W-:Y:S05]  /*0510*/  BSYNC.RECONVERGENT B1 ;  /* 0x0000000000017941 */ /* 0x000fea0003800200 */
.L_x_21:
[----:B------:R-:W-:-:S05]  /*0520*/  IMAD.HI.U32 R5, R8, 0x3, RZ ;  /* 0x0000000308057827 */ /* 0x000fca00078e00ff */
[----:B------:R-:W-:-:S04]  /*0530*/  IADD3 R0, PT, PT, -R5, R8, RZ ;  /* 0x0000000805007210 */ /* 0x000fc80007ffe1ff */
[----:B------:R-:W-:-:S04]  /*0540*/  LEA.HI R0, R0, R5, RZ, 0x1f ;  /* 0x0000000500007211 */ /* 0x000fc800078ff8ff */
[----:B------:R-:W-:-:S05]  /*0550*/  SHF.R.U32.HI R5, RZ, 0x1e, R0 ;  /* 0x0000001eff057819 */ /* 0x000fca0000011600 */
[----:B------:R-:W-:-:S07]  /*0560*/  IMAD R8, R5, -0x7fffffff, R8 ;  /* 0x8000000105087824 */ /* 0x000fce00078e0208 */
.L_x_20:
[----:B------:R-:W-:Y:S05]  /*0570*/  BSYNC.RECONVERGENT B0 ;  /* 0x0000000000007941 */ /* 0x000fea0003800200 */
.L_x_19:
[----:B------:R-:W-:Y:S01]  /*0580*/  IMAD.HI.U32 R0, R8, -0x4370ec6f, RZ ;  /* 0xbc8f139108007827 */ /* 0x000fe200078e00ff */
[----:B------:R-:W0:Y:S03]  /*0590*/  LDCU UR6, c[0x0][0x384] ;  /* 0x00007080ff0677ac */ /* 0x000e260008000800 */
[----:B------:R-:W-:Y:S01]  /*05a0*/  VIADD R4, R4, 0x1 ;  /* 0x0000000104047836 */ /* 0x000fe20000000000 */
[----:B------:R-:W-:Y:S01]  /*05b0*/  SHF.R.U32.HI R5, RZ, 0xf, R0 ;  /* 0x0000000fff057819 */ /* 0x000fe20000011600 */
[----:B------:R-:W-:-:S04]  /*05c0*/  IMAD.WIDE R6, R7, 0x4, R2 ;  /* 0x0000000407067825 */ /* 0x000fc800078e0202 */
[C---:B------:R-:W-:Y:S02]  /*05d0*/  IMAD R8, R5.reuse, -0xadc8, R8 ;  /* 0xffff523805087824 */ /* 0x040fe400078e0208 */
[----:B------:R-:W-:Y:S02]  /*05e0*/  IMAD R5, R5, 0xd47, RZ ;  /* 0x00000d4705057824 */ /* 0x000fe400078e02ff */
[----:B------:R-:W-:-:S03]  /*05f0*/  IMAD R8, R8, 0xbc8f, RZ ;  /* 0x0000bc8f08087824 */ /* 0x000fc600078e02ff */
[----:B------:R-:W-:Y:S02]  /*0600*/  LOP3.LUT R11, R5, 0x7fffffff, RZ, 0x3c, !PT ;  /* 0x7fffffff050b7812 */ /* 0x000fe400078e3cff */
[----:B------:R-:W-:-:S13]  /*0610*/  ISETP.GE.U32.AND P0, PT, R8, R5, PT ;  /* 0x000000050800720c */ /* 0x000fda0003f06070 */
[----:B------:R-:W-:Y:S01]  /*0620*/  @P0 IMAD.MOV R11, RZ, RZ, -R5 ;  /* 0x000000ffff0b0224 */ /* 0x000fe200078e0a05 */
[----:B0-----:R-:W-:-:S04]  /*0630*/  ISETP.NE.AND P0, PT, R4, UR6, PT ;  /* 0x0000000604007c0c */ /* 0x001fc8000bf05270 */
[----:B------:R-:W-:-:S04]  /*0640*/  IADD3 R11, PT, PT, R8, R11, RZ ;  /* 0x0000000b080b7210 */ /* 0x000fc80007ffe0ff */
[----:B------:R-:W-:-:S05]  /*0650*/  I2FP.F32.U32 R11, R11 ;  /* 0x0000000b000b7245 */ /* 0x000fca0000201000 */
[----:B------:R-:W-:-:S05]  /*0660*/  FMUL R11, R11, 4.6566128730773925781e-10 ;  /* 0x300000000b0b7820 */ /* 0x000fca0000400000 */
[----:B------:R0:W-:Y:S01]  /*0670*/  STG.E desc[UR4][R6.64], R11 ;  /* 0x0000000b06007986 */ /* 0x0001e2000c101904 */
[----:B------:R-:W-:Y:S05]  /*0680*/  @!P0 EXIT ;  /* 0x000000000000894d */ /* 0x000fea0003800000 */
[----:B------:R-:W-:Y:S05]  /*0690*/  BRA `(.L_x_25) ;  /* 0xfffffff800a07947 */ /* 0x000fea000383ffff */
.L_x_18:
[----:B------:R-:W-:-:S13]  /*06a0*/  ISETP.GE.AND P0, PT, R9, 0x1, PT ;  /* 0x000000010900780c */ /* 0x000fda0003f06270 */
[----:B------:R-:W-:Y:S05]  /*06b0*/  @!P0 EXIT ;  /* 0x000000000000894d */ /* 0x000fea0003800000 */
[----:B------:R-:W0:Y:S01]  /*06c0*/  S2R R13, SR_TID.X ;  /* 0x00000000000d7919 */ /* 0x000e220000002100 */
[----:B------:R-:W-:-:S07]  /*06d0*/  HFMA2 R14, -RZ, RZ, 0, 0 ;  /* 0x00000000ff0e7431 */ /* 0x000fce00000001ff */
.L_x_34:
        /* <DEDUP_REMOVED lines=9> */
[----:B------:R-:W-:-:S03]  /*0770*/  MOV R19, 0x1 ;  /* 0x0000000100137802 */ /* 0x000fc60000000f00 */
        /* <DEDUP_REMOVED lines=8> */
.L_x_33:
[-C--:B------:R-:W-:Y:S01]  /*0800*/  IMAD R6, R18, R21.reuse, RZ ;  /* 0x0000001512067224 */ /* 0x080fe200078e02ff */
[----:B------:R-:W-:Y:S01]  /*0810*/  BSSY.RECONVERGENT B3, `(.L_x_31) ;  /* 0x000002b000037945 */ /* 0x000fe20003800200 */
[----:B------:R-:W-:-:S04]  /*0820*/  IMAD.WIDE.U32 R4, R21, R21, RZ ;  /* 0x0000001515047225 */ /* 0x000fc800078e00ff */
[----:B------:R-:W-:Y:S02]  /*0830*/  IMAD R7, R21, R18, R6 ;  /* 0x0000001215077224 */ /* 0x000fe400078e0206 */
[----:B------:R-:W-:Y:S01]  /*0840*/  IMAD.WIDE.U32 R8, R4, 0x3, RZ ;  /* 0x0000000304087825 */ /* 0x000fe200078e00ff */
[----:B------:R-:W-:Y:S02]  /*0850*/  LOP3.LUT R8, R16, 0x1, RZ, 0xc0, !PT ;  /* 0x0000000110087812 */ /* 0x000fe400078ec0ff */
[----:B------:R-:W-:Y:S02]  /*0860*/  IADD3 R5, PT, PT, R5, R7, RZ ;  /* 0x0000000705057210 */ /* 0x000fe40007ffe0ff */
[----:B------:R-:W-:-:S03]  /*0870*/  ISETP.NE.U32.AND P1, PT, R8, 0x1, PT ;  /* 0x000000010800780c */ /* 0x000fc60003f25070 */
[----:B------:R-:W-:Y:S01]  /*0880*/  IMAD.WIDE.U32 R6, R5, 0x3, RZ ;  /* 0x0000000305067825 */ /* 0x000fe200078e00ff */
[----:B------:R-:W-:-:S03]  /*0890*/  ISETP.NE.U32.AND.EX P1, PT, RZ, RZ, PT, P1 ;  /* 0x000000ffff00720c */ /* 0x000fc60003f25110 */
        /* <DEDUP_REMOVED lines=34> */
.L_x_32:
[----:B------:R-:W-:Y:S05]  /*0ac0*/  BSYNC.RECONVERGENT B3 ;  /* 0x0000000000037941 */ /* 0x000fea0003800200 */
.L_x_31:
[----:B------:R-:W-:Y:S01]  /*0ad0*/  ISETP.GT.U32.AND.EX P0, PT, R17, RZ, PT, P0 ;  /* 0x000000ff1100720c */ /* 0x000fe20003f04100 */
[----:B------:R-:W-:Y:S01]  /*0ae0*/  IMAD.MOV.U32 R21, RZ, RZ, R4 ;  /* 0x000000ffff157224 */ /* 0x000fe200078e0004 */
[--C-:B------:R-:W-:Y:S02]  /*0af0*/  SHF.R.U64 R16, R16, 0x1, R17.reuse ;  /* 0x0000000110107819 */ /* 0x100fe40000001211 */
[----:B------:R-:W-:Y:S02]  /*0b00*/  SHF.R.U32.HI R17, RZ, 0x1, R17 ;  /* 0x00000001ff117819 */ /* 0x000fe40000011611 */
[----:B------:R-:W-:-:S07]  /*0b10*/  IADD3 R18, PT, PT, R5, -R9, R8 ;  /* 0x8000000905127210 */ /* 0x000fce0007ffe008 */
[----:B------:R-:W-:Y:S05]  /*0b20*/  @P0 BRA `(.L_x_33) ;  /* 0xfffffffc00340947 */ /* 0x000fea000383ffff */
[----:B------:R-:W-:Y:S05]  /*0b30*/  BSYNC.RECONVERGENT B2 ;  /* 0x0000000000027941 */ /* 0x000fea0003800200 */
.L_x_30:
[----:B------:R-:W-:-:S05]  /*0b40*/  IMAD.HI.U32 R4, R19, 0x3, RZ ;  /* 0x0000000313047827 */ /* 0x000fca00078e00ff */
[----:B------:R-:W-:-:S04]  /*0b50*/  IADD3 R5, PT, PT, -R4, R19, RZ ;  /* 0x0000001304057210 */ /* 0x000fc80007ffe1ff */
[----:B------:R-:W-:-:S04]  /*0b60*/  LEA.HI R5, R5, R4, RZ, 0x1f ;  /* 0x0000000405057211 */ /* 0x000fc800078ff8ff */
[----:B------:R-:W-:-:S05]  /*0b70*/  SHF.R.U32.HI R4, RZ, 0x1e, R5 ;  /* 0x0000001eff047819 */ /* 0x000fca0000011605 */
[----:B------:R-:W-:-:S07]  /*0b80*/  IMAD R19, R4, -0x7fffffff, R19 ;  /* 0x8000000104137824 */ /* 0x000fce00078e0213 */
.L_x_29:
[----:B------:R-:W-:Y:S05]  /*0b90*/  BSYNC.RECONVERGENT B1 ;  /* 0x0000000000017941 */ /* 0x000fea0003800200 */
.L_x_28:
        /* <DEDUP_REMOVED lines=8> */
[----:B------:R-:W-:-:S03]  /*0c20*/  IMAD.WIDE R4, R15, 0x4, R2 ;  /* 0x000000040f047825 */ /* 0x000fc600078e0202 */
[----:B------:R-:W-:-:S04]  /*0c30*/  IADD3 R6, PT, PT, R19, R6, RZ ;  /* 0x0000000613067210 */ /* 0x000fc80007ffe0ff */
[----:B------:R-:W-:-:S05]  /*0c40*/  I2FP.F32.U32 R6, R6 ;  /* 0x0000000600067245 */ /* 0x000fca0000201000 */
[----:B------:R-:W-:-:S05]  /*0c50*/  FMUL R7, R6, 4.6566128730773925781e-10 ;  /* 0x3000000006077820 */ /* 0x000fca0000400000 */
[----:B------:R0:W-:Y:S02]  /*0c60*/  STG.E desc[UR4][R4.64], R7 ;  /* 0x0000000704007986 */ /* 0x0001e4000c101904 */
.L_x_27:
[----:B------:R-:W-:Y:S05]  /*0c70*/  BSYNC.RECONVERGENT B0 ;  /* 0x0000000000007941 */ /* 0x000fea0003800200 */
.L_x_26:
[----:B------:R-:W-:Y:S05]  /*0c80*/  @P2 BRA `(.L_x_34) ;  /* 0xfffffff800942947 */ /* 0x000fea000383ffff */
[----:B------:R-:W-:Y:S05]  /*0c90*/  EXIT ;  /* 0x000000000000794d */ /* 0x000fea0003800000 */
.L_x_35:
        /* <DEDUP_REMOVED lines=14> */
.L_x_76:


//--------------------- .text._ZN3cub18CUB_300001_SM_10006detail9transform16transform_kernelINS2_10policy_hubILb1EN4cuda3std3__45tupleIJN6thrust24THRUST_300001_SM_1000_NS17counting_iteratorIjNSA_11use_defaultESC_SC_EEEEEE10policy1000El8random_1NSA_6detail15normal_iteratorINSA_10device_ptrIfEEEEJSD_EEEvT0_iT1_T2_DpNS2_10kernel_argIT3_EE --------------------------
	.section	.text._ZN3cub18CUB_300001_SM_10006detail9transform16transform_kernelINS2_10policy_hubILb1EN4cuda3std3__45tupleIJN6thrust24THRUST_300001_SM_1000_NS17counting_iteratorIjNSA_11use_defaultESC_SC_EEEEEE10policy1000El8random_1NSA_6detail15normal_iteratorINSA_10device_ptrIfEEEEJSD_EEEvT0_iT1_T2_DpNS2_10kernel_argIT3_EE,"ax",@progbits
	.align	128
        .global         _ZN3cub18CUB_300001_SM_10006detail9transform16transform_kernelINS2_10policy_hubILb1EN4cuda3std3__45tupleIJN6thrust24THRUST_300001_SM_1000_NS17counting_iteratorIjNSA_11use_defaultESC_SC_EEEEEE10policy1000El8random_1NSA_6detail15normal_iteratorINSA_10device_ptrIfEEEEJSD_EEEvT0_iT1_T2_DpNS2_10kernel_argIT3_EE
        .type           _ZN3cub18CUB_300001_SM_10006detail9transform16transform_kernelINS2_10policy_hubILb1EN4cuda3std3__45tupleIJN6thrust24THRUST_300001_SM_1000_NS17counting_iteratorIjNSA_11use_defaultESC_SC_EEEEEE10policy1000El8random_1NSA_6detail15normal_iteratorINSA_10device_ptrIfEEEEJSD_EEEvT0_iT1_T2_DpNS2_10kernel_argIT3_EE,@function
        .size           _ZN3cub18CUB_300001_SM_10006detail9transform16transform_kernelINS2_10policy_hubILb1EN4cuda3std3__45tupleIJN6thrust24THRUST_300001_SM_1000_NS17counting_iteratorIjNSA_11use_defaultESC_SC_EEEEEE10policy1000El8random_1NSA_6detail15normal_iteratorINSA_10device_ptrIfEEEEJSD_EEEvT0_iT1_T2_DpNS2_10kernel_argIT3_EE,(.L_x_77 - _ZN3cub18CUB_300001_SM_10006detail9transform16transform_kernelINS2_10policy_hubILb1EN4cuda3std3__45tupleIJN6thrust24THRUST_300001_SM_1000_NS17counting_iteratorIjNSA_11use_defaultESC_SC_EEEEEE10policy1000El8random_1NSA_6detail15normal_iteratorINSA_10device_ptrIfEEEEJSD_EEEvT0_iT1_T2_DpNS2_10kernel_argIT3_EE)
        .other          _ZN3cub18CUB_300001_SM_10006detail9transform16transform_kernelINS2_10policy_hubILb1EN4cuda3std3__45tupleIJN6thrust24THRUST_300001_SM_1000_NS17counting_iteratorIjNSA_11use_defaultESC_SC_EEEEEE10policy1000El8random_1NSA_6detail15normal_iteratorINSA_10device_ptrIfEEEEJSD_EEEvT0_iT1_T2_DpNS2_10kernel_argIT3_EE,@"STO_CUDA_ENTRY STV_DEFAULT"
_ZN3cub18CUB_300001_SM_10006detail9transform16transform_kernelINS2_10policy_hubILb1EN4cuda3std3__45tupleIJN6thrust24THRUST_300001_SM_1000_NS17counting_iteratorIjNSA_11use_defaultESC_SC_EEEEEE10policy1000El8random_1NSA_6detail15normal_iteratorINSA_10device_ptrIfEEEEJSD_EEEvT0_iT1_T2_DpNS2_10kernel_argIT3_EE:
.text._ZN3cub18CUB_300001_SM_10006detail9transform16transform_kernelINS2_10policy_hubILb1EN4cuda3std3__45tupleIJN6thrust24THRUST_300001_SM_1000_NS17counting_iteratorIjNSA_11use_defaultESC_SC_EEEEEE10policy1000El8random_1NSA_6detail15normal_iteratorINSA_10device_ptrIfEEEEJSD_EEEvT0_iT1_T2_DpNS2_10kernel_argIT3_EE:
        /* <DEDUP_REMOVED lines=26> */
.L_x_45:
        /* <DEDUP_REMOVED lines=18> */
.L_x_44:
        /* <DEDUP_REMOVED lines=44> */
.L_x_43:
[----:B------:R-:W-:Y:S05]  /*0580*/  BSYNC.RECONVERGENT B3 ;  /* 0x0000000000037941 */ /* 0x000fea0003800200 */
.L_x_42:
[----:B------:R-:W-:Y:S01]  /*0590*/  ISETP.GT.U32.AND.EX P0, PT, R17, RZ, PT, P0 ;  /* 0x000000ff1100720c */ /* 0x000fe20003f04100 */
[----:B------:R-:W-:Y:S01]  /*05a0*/  IMAD.MOV.U32 R21, RZ, RZ, R4 ;  /* 0x000000ffff157224 */ /* 0x000fe200078e0004 */
[--C-:B------:R-:W-:Y:S02]  /*05b0*/  SHF.R.U64 R16, R16, 0x1, R17.reuse ;  /* 0x0000000110107819 */ /* 0x100fe40000001211 */
[----:B------:R-:W-:Y:S02]  /*05c0*/  SHF.R.U32.HI R17, RZ, 0x1, R17 ;  /* 0x00000001ff117819 */ /* 0x000fe40000011611 */
[----:B------:R-:W-:-:S07]  /*05d0*/  IADD3 R18, PT, PT, R5, -R9, R8 ;  /* 0x8000000905127210 */ /* 0x000fce0007ffe008 */
[----:B------:R-:W-:Y:S05]  /*05e0*/  @P0 BRA `(.L_x_44) ;  /* 0xfffffffc00340947 */ /* 0x000fea000383ffff */
[----:B------:R-:W-:Y:S05]  /*05f0*/  BSYNC.RECONVERGENT B2 ;  /* 0x0000000000027941 */ /* 0x000fea0003800200 */
.L_x_41:
[----:B------:R-:W-:-:S05]  /*0600*/  IMAD.HI.U32 R4, R19, 0x3, RZ ;  /* 0x0000000313047827 */ /* 0x000fca00078e00ff */
[----:B------:R-:W-:-:S04]  /*0610*/  IADD3 R5, PT, PT, -R4, R19, RZ ;  /* 0x0000001304057210 */ /* 0x000fc80007ffe1ff */
[----:B------:R-:W-:-:S04]  /*0620*/  LEA.HI R5, R5, R4, RZ, 0x1f ;  /* 0x0000000405057211 */ /* 0x000fc800078ff8ff */
[----:B------:R-:W-:-:S05]  /*0630*/  SHF.R.U32.HI R4, RZ, 0x1e, R5 ;  /* 0x0000001eff047819 */ /* 0x000fca0000011605 */
[----:B------:R-:W-:-:S07]  /*0640*/  IMAD R19, R4, -0x7fffffff, R19 ;  /* 0x8000000104137824 */ /* 0x000fce00078e0213 */
.L_x_40:
[----:B------:R-:W-:Y:S05]  /*0650*/  BSYNC.RECONVERGENT B1 ;  /* 0x0000000000017941 */ /* 0x000fea0003800200 */
.L_x_39:
[----:B------:R-:W-:-:S04]  /*0660*/  IMAD.HI.U32 R4, R19, -0x4370ec6f, RZ ;  /* 0xbc8f139113047827 */ /* 0x000fc800078e00ff */
[----:B------:R-:W-:Y:S01]  /*0670*/  IMAD.MOV.U32 R7, RZ, RZ, 0x30000000 ;  /* 0x30000000ff077424 */ /* 0x000fe200078e00ff */
        /* <DEDUP_REMOVED lines=8> */
[----:B------:R-:W-:-:S04]  /*0700*/  IADD3 R6, PT, PT, R19, -0x1, R6 ;  /* 0xffffffff13067810 */ /* 0x000fc80007ffe006 */
[----:B------:R-:W-:-:S05]  /*0710*/  I2FP.F32.U32 R6, R6 ;  /* 0x0000000600067245 */ /* 0x000fca0000201000 */
[----:B------:R-:W-:-:S05]  /*0720*/  FFMA R7, R6, R7, 1 ;  /* 0x3f80000006077423 */ /* 0x000fca0000000007 */
[----:B------:R0:W-:Y:S02]  /*0730*/  STG.E desc[UR4][R4.64], R7 ;  /* 0x0000000704007986 */ /* 0x0001e4000c101904 */
.L_x_38:
[----:B------:R-:W-:Y:S05]  /*0740*/  BSYNC.RECONVERGENT B0 ;  /* 0x0000000000007941 */ /* 0x000fea0003800200 */
.L_x_37:
[----:B------:R-:W-:Y:S05]  /*0750*/  @P2 BRA `(.L_x_45) ;  /* 0xfffffff800902947 */ /* 0x000fea000383ffff */
[----:B------:R-:W-:Y:S05]  /*0760*/  EXIT ;  /* 0x000000000000794d */ /* 0x000fea0003800000 */
.L_x_36:
[----:B------:R-:W-:-:S13]  /*0770*/  ISETP.GE.AND P0, PT, R8, 0x1, PT ;  /* 0x000000010800780c */ /* 0x000fda0003f06270 */
[----:B------:R-:W-:Y:S05]  /*0780*/  @!P0 EXIT ;  /* 0x000000000000894d */ /* 0x000fea0003800000 */
[----:B------:R-:W0:Y:S01]  /*0790*/  S2R R9, SR_TID.X ;  /* 0x0000000000097919 */ /* 0x000e220000002100 */
[----:B------:R-:W-:-:S07]  /*07a0*/  HFMA2 R4, -RZ, RZ, 0, 0 ;  /* 0x00000000ff047431 */ /* 0x000fce00000001ff */
.L_x_52:
[----:B0-----:R-:W-:Y:S01]  /*07b0*/  IMAD R7, R4, 0x80, R9 ;  /* 0x0000008004077824 */ /* 0x001fe200078e0209 */
[----:B------:R-:W-:Y:S01]  /*07c0*/  BSSY.RECONVERGENT B0, `(.L_x_46) ;  /* 0x0000044000007945 */ /* 0x000fe20003800200 */
[----:B------:R-:W-:Y:S02]  /*07d0*/  MOV R8, 0x1 ;  /* 0x0000000100087802 */ /* 0x000fe40000000f00 */
[----:B------:R-:W-:-:S05]  /*07e0*/  IMAD.IADD R5, R12, 0x1, R7 ;  /* 0x000000010c057824 */ /* 0x000fca00078e0207 */
[----:B------:R-:W-:-:S13]  /*07f0*/  ISETP.NE.AND P0, PT, R5, RZ, PT ;  /* 0x000000ff0500720c */ /* 0x000fda0003f05270 */
[----:B------:R-:W-:Y:S05]  /*0800*/  @!P0 BRA `(.L_x_47) ;  /* 0x0000000000fc8947 */ /* 0x000fea0003800000 */
[----:B------:R-:W-:Y:S01]  /*0810*/  HFMA2 R20, -RZ, RZ, 0, 0 ;  /* 0x00000000ff147431 */ /* 0x000fe200000001ff */
[----:B------:R-:W-:Y:S01]  /*0820*/  BSSY.RECONVERGENT B1, `(.L_x_48) ;  /* 0x0000038000017945 */ /* 0x000fe20003800200 */
[----:B------:R-:W-:Y:S01]  /*0830*/  IMAD.MOV.U32 R0, RZ, RZ, RZ ;  /* 0x000000ffff007224 */ /* 0x000fe200078e00ff */
[----:B------:R-:W-:Y:S01]  /*0840*/  MOV R6, RZ ;  /* 0x000000ff00067202 */ /* 0x000fe20000000f00 */
[----:B------:R-:W-:Y:S02]  /*0850*/  IMAD.MOV.U32 R21, RZ, RZ, 0xbc8f ;  /* 0x0000bc8fff157424 */ /* 0x000fe400078e00ff */
[----:B------:R-:W-:-:S07]  /*0860*/  IMAD.MOV.U32 R8, RZ, RZ, 0x1 ;  /* 0x00000001ff087424 */ /* 0x000fce00078e00ff */
.L_x_51:
        /* <DEDUP_REMOVED lines=44> */
.L_x_50:
[----:B------:R-:W-:Y:S05]  /*0b30*/  BSYNC.RECONVERGENT B2 ;  /* 0x0000000000027941 */ /* 0x000fea0003800200 */
.L_x_49:
[----:B------:R-:W-:Y:S02]  /*0b40*/  ISETP.GT.U32.AND.EX P0, PT, R0, RZ, PT, P0 ;  /* 0x000000ff0000720c */ /* 0x000fe40003f04100 */
[--C-:B------:R-:W-:Y:S02]  /*0b50*/  SHF.R.U64 R5, R5, 0x1, R0.reuse ;  /* 0x0000000105057819 */ /* 0x100fe40000001200 */
[----:B------:R-:W-:Y:S02]  /*0b60*/  SHF.R.U32.HI R0, RZ, 0x1, R0 ;  /* 0x00000001ff007819 */ /* 0x000fe40000011600 */
[----:B------:R-:W-:Y:S02]  /*0b70*/  IADD3 R6, PT, PT, R11, -R13, R22 ;  /* 0x8000000d0b067210 */ /* 0x000fe40007ffe016 */
[----:B------:R-:W-:-:S05]  /*0b80*/  MOV R21, R10 ;  /* 0x0000000a00157202 */ /* 0x000fca0000000f00 */
[----:B------:R-:W-:Y:S05]  /*0b90*/  @P0 BRA `(.L_x_51) ;  /* 0xfffffffc00340947 */ /* 0x000fea000383ffff */
[----:B------:R-:W-:Y:S05]  /*0ba0*/  BSYNC.RECONVERGENT B1 ;  /* 0x0000000000017941 */ /* 0x000fea0003800200 */
.L_x_48:
[----:B------:R-:W-:-:S04]  /*0bb0*/  IMAD.HI.U32 R5, R8, 0x3, RZ ;  /* 0x0000000308057827 */ /* 0x000fc800078e00ff */
[----:B------:R-:W-:-:S05]  /*0bc0*/  IMAD.IADD R0, R8, 0x1, -R5 ;  /* 0x0000000108007824 */ /* 0x000fca00078e0a05 */
[----:B------:R-:W-:-:S04]  /*0bd0*/  LEA.HI R0, R0, R5, RZ, 0x1f ;  /* 0x0000000500007211 */ /* 0x000fc800078ff8ff */
[----:B------:R-:W-:-:S05]  /*0be0*/  SHF.R.U32.HI R5, RZ, 0x1e, R0 ;  /* 0x0000001eff057819 */ /* 0x000fca0000011600 */
[----:B------:R-:W-:-:S07]  /*0bf0*/  IMAD R8, R5, -0x7fffffff, R8 ;  /* 0x8000000105087824 */ /* 0x000fce00078e0208 */
.L_x_47:
[----:B------:R-:W-:Y:S05]  /*0c00*/  BSYNC.RECONVERGENT B0 ;  /* 0x0000000000007941 */ /* 0x000fea0003800200 */
.L_x_46:
[----:B------:R-:W-:Y:S01]  /*0c10*/  IMAD.HI.U32 R0, R8, -0x4370ec6f, RZ ;  /* 0xbc8f139108007827 */ /* 0x000fe200078e00ff */
[----:B------:R-:W0:Y:S01]  /*0c20*/  LDCU UR6, c[0x0][0x388] ;  /* 0x00007100ff0677ac */ /* 0x000e220008000800 */
[----:B------:R-:W-:Y:S02]  /*0c30*/  IADD3 R4, PT, PT, R4, 0x1, RZ ;  /* 0x0000000104047810 */ /* 0x000fe40007ffe0ff */
[----:B------:R-:W-:Y:S01]  /*0c40*/  IMAD.WIDE R6, R7, 0x4, R2 ;  /* 0x0000000407067825 */ /* 0x000fe200078e0202 */
[----:B------:R-:W-:-:S03]  /*0c50*/  SHF.R.U32.HI R5, RZ, 0xf, R0 ;  /* 0x0000000fff057819 */ /* 0x000fc60000011600 */
[----:B------:R-:W-:Y:S02]  /*0c60*/  IMAD.MOV.U32 R0, RZ, RZ, 0x30000000 ;  /* 0x30000000ff007424 */ /* 0x000fe400078e00ff */
[C---:B------:R-:W-:Y:S02]  /*0c70*/  IMAD R8, R5.reuse, -0xadc8, R8 ;  /* 0xffff523805087824 */ /* 0x040fe400078e0208 */
[----:B------:R-:W-:Y:S02]  /*0c80*/  IMAD R5, R5, 0xd47, RZ ;  /* 0x00000d4705057824 */ /* 0x000fe400078e02ff */
[----:B------:R-:W-:-:S03]  /*0c90*/  IMAD R8, R8, 0xbc8f, RZ ;  /* 0x0000bc8f08087824 */ /* 0x000fc600078e02ff */
[----:B------:R-:W-:Y:S02]  /*0ca0*/  LOP3.LUT R11, R5, 0x7fffffff, RZ, 0x3c, !PT ;  /* 0x7fffffff050b7812 */ /* 0x000fe400078e3cff */
[----:B------:R-:W-:-:S13]  /*0cb0*/  ISETP.GE.U32.AND P0, PT, R8, R5, PT ;  /* 0x000000050800720c */ /* 0x000fda0003f06070 */
[----:B------:R-:W-:Y:S02]  /*0cc0*/  @P0 IADD3 R11, PT, PT, -R5, RZ, RZ ;  /* 0x000000ff050b0210 */ /* 0x000fe40007ffe1ff */
[----:B0-----:R-:W-:Y:S02]  /*0cd0*/  ISETP.NE.AND P0, PT, R4, UR6, PT ;  /* 0x0000000604007c0c */ /* 0x001fe4000bf05270 */
[----:B------:R-:W-:-:S04]  /*0ce0*/  IADD3 R11, PT, PT, R8, -0x1, R11 ;  /* 0xffffffff080b7810 */ /* 0x000fc80007ffe00b */
[----:B------:R-:W-:-:S05]  /*0cf0*/  I2FP.F32.U32 R11, R11 ;  /* 0x0000000b000b7245 */ /* 0x000fca0000201000 */
[----:B------:R-:W-:-:S05]  /*0d00*/  FFMA R11, R11, R0, 1 ;  /* 0x3f8000000b0b7423 */ /* 0x000fca0000000000 */
[----:B------:R0:W-:Y:S01]  /*0d10*/  STG.E desc[UR4][R6.64], R11 ;  /* 0x0000000b06007986 */ /* 0x0001e2000c101904 */
[----:B------:R-:W-:Y:S05]  /*0d20*/  @!P0 EXIT ;  /* 0x000000000000894d */ /* 0x000fea0003800000 */
[----:B------:R-:W-:Y:S05]  /*0d30*/  BRA `(.L_x_52) ;  /* 0xfffffff8009c7947 */ /* 0x000fea000383ffff */
.L_x_53:
        /* <DEDUP_REMOVED lines=12> */
.L_x_77:


//--------------------- .text._ZN3cub18CUB_300001_SM_10006detail9transform16transform_kernelINS2_10policy_hubILb1EN4cuda3std3__45tupleIJN6thrust24THRUST_300001_SM_1000_NS17counting_iteratorIjNSA_11use_defaultESC_SC_EEEEEE10policy1000Ei8random_1NSA_6detail15normal_iteratorINSA_10device_ptrIfEEEEJSD_EEEvT0_iT1_T2_DpNS2_10kernel_argIT3_EE --------------------------
	.section	.text._ZN3cub18CUB_300001_SM_10006detail9transform16transform_kernelINS2_10policy_hubILb1EN4cuda3std3__45tupleIJN6thrust24THRUST_300001_SM_1000_NS17counting_iteratorIjNSA_11use_defaultESC_SC_EEEEEE10policy1000Ei8random_1NSA_6detail15normal_iteratorINSA_10device_ptrIfEEEEJSD_EEEvT0_iT1_T2_DpNS2_10kernel_argIT3_EE,"ax",@progbits
	.align	128
        .global         _ZN3cub18CUB_300001_SM_10006detail9transform16transform_kernelINS2_10policy_hubILb1EN4cuda3std3__45tupleIJN6thrust24THRUST_300001_SM_1000_NS17counting_iteratorIjNSA_11use_defaultESC_SC_EEEEEE10policy1000Ei8random_1NSA_6detail15normal_iteratorINSA_10device_ptrIfEEEEJSD_EEEvT0_iT1_T2_DpNS2_10kernel_argIT3_EE
        .type           _ZN3cub18CUB_300001_SM_10006detail9transform16transform_kernelINS2_10policy_hubILb1EN4cuda3std3__45tupleIJN6thrust24THRUST_300001_SM_1000_NS17counting_iteratorIjNSA_11use_defaultESC_SC_EEEEEE10policy1000Ei8random_1NSA_6detail15normal_iteratorINSA_10device_ptrIfEEEEJSD_EEEvT0_iT1_T2_DpNS2_10kernel_argIT3_EE,@function
        .size           _ZN3cub18CUB_300001_SM_10006detail9transform16transform_kernelINS2_10policy_hubILb1EN4cuda3std3__45tupleIJN6thrust24THRUST_300001_SM_1000_NS17counting_iteratorIjNSA_11use_defaultESC_SC_EEEEEE10policy1000Ei8random_1NSA_6detail15normal_iteratorINSA_10device_ptrIfEEEEJSD_EEEvT0_iT1_T2_DpNS2_10kernel_argIT3_EE,(.L_x_78 - _ZN3cub18CUB_300001_SM_10006detail9transform16transform_kernelINS2_10policy_hubILb1EN4cuda3std3__45tupleIJN6thrust24THRUST_300001_SM_1000_NS17counting_iteratorIjNSA_11use_defaultESC_SC_EEEEEE10policy1000Ei8random_1NSA_6detail15normal_iteratorINSA_10device_ptrIfEEEEJSD_EEEvT0_iT1_T2_DpNS2_10kernel_argIT3_EE)
        .other          _ZN3cub18CUB_300001_SM_10006detail9transform16transform_kernelINS2_10policy_hubILb1EN4cuda3std3__45tupleIJN6thrust24THRUST_300001_SM_1000_NS17counting_iteratorIjNSA_11use_defaultESC_SC_EEEEEE10policy1000Ei8random_1NSA_6detail15normal_iteratorINSA_10device_ptrIfEEEEJSD_EEEvT0_iT1_T2_DpNS2_10kernel_argIT3_EE,@"STO_CUDA_ENTRY STV_DEFAULT"
_ZN3cub18CUB_300001_SM_10006detail9transform16transform_kernelINS2_10policy_hubILb1EN4cuda3std3__45tupleIJN6thrust24THRUST_300001_SM_1000_NS17counting_iteratorIjNSA_11use_defaultESC_SC_EEEEEE10policy1000Ei8random_1NSA_6detail15normal_iteratorINSA_10device_ptrIfEEEEJSD_EEEvT0_iT1_T2_DpNS2_10kernel_argIT3_EE:
.text._ZN3cub18CUB_300001_SM_10006detail9transform16transform_kernelINS2_10policy_hubILb1EN4cuda3std3__45tupleIJN6thrust24THRUST_300001_SM_1000_NS17counting_iteratorIjNSA_11use_defaultESC_SC_EEEEEE10policy1000Ei8random_1NSA_6detail15normal_iteratorINSA_10device_ptrIfEEEEJSD_EEEvT0_iT1_T2_DpNS2_10kernel_argIT3_EE:
        /* <DEDUP_REMOVED lines=18> */
.L_x_61:
        /* <DEDUP_REMOVED lines=9> */
[----:B------:R-:W-:Y:S01]  /*01b0*/  MOV R20, RZ ;  /* 0x000000ff00147202 */ /* 0x000fe20000000f00 */
[----:B------:R-:W-:Y:S02]  /*01c0*/  IMAD.MOV.U32 R6, RZ, RZ, RZ ;  /* 0x000000ffff067224 */ /* 0x000fe400078e00ff */
[----:B------:R-:W-:-:S07]  /*01d0*/  IMAD.MOV.U32 R8, RZ, RZ, 0x1 ;  /* 0x00000001ff087424 */ /* 0x000fce00078e00ff */
.L_x_60:
        /* <DEDUP_REMOVED lines=44> */
.L_x_59:
[----:B------:R-:W-:Y:S05]  /*04a0*/  BSYNC.RECONVERGENT B2 ;  /* 0x0000000000027941 */ /* 0x000fea0003800200 */
.L_x_58:
[----:B------:R-:W-:Y:S01]  /*04b0*/  ISETP.GT.U32.AND.EX P0, PT, R0, RZ, PT, P0 ;  /* 0x000000ff0000720c */ /* 0x000fe20003f04100 */
[----:B------:R-:W-:Y:S01]  /*04c0*/  IMAD.MOV.U32 R21, RZ, RZ, R10 ;  /* 0x000000ffff157224 */ /* 0x000fe200078e000a */
[--C-:B------:R-:W-:Y:S02]  /*04d0*/  SHF.R.U64 R5, R5, 0x1, R0.reuse ;  /* 0x0000000105057819 */ /* 0x100fe40000001200 */
[----:B------:R-:W-:Y:S02]  /*04e0*/  SHF.R.U32.HI R0, RZ, 0x1, R0 ;  /* 0x00000001ff007819 */ /* 0x000fe40000011600 */
[----:B------:R-:W-:-:S07]  /*04f0*/  IADD3 R6, PT, PT, R11, -R13, R22 ;  /* 0x8000000d0b067210 */ /* 0x000fce0007ffe016 */
[----:B------:R-:W-:Y:S05]  /*0500*/  @P0 BRA `(.L_x_60) ;  /* 0xfffffffc00340947 */ /* 0x000fea000383ffff */
[----:B------:R-:W-:Y:S05]  /*0510*/  BSYNC.RECONVERGENT B1 ;  /* 0x0000000000017941 */ /* 0x000fea0003800200 */
.L_x_57:
[----:B------:R-:W-:-:S05]  /*0520*/  IMAD.HI.U32 R5, R8, 0x3, RZ ;  /* 0x0000000308057827 */ /* 0x000fca00078e00ff */
[----:B------:R-:W-:-:S04]  /*0530*/  IADD3 R0, PT, PT, -R5, R8, RZ ;  /* 0x0000000805007210 */ /* 0x000fc80007ffe1ff */
[----:B------:R-:W-:-:S04]  /*0540*/  LEA.HI R0, R0, R5, RZ, 0x1f ;  /* 0x0000000500007211 */ /* 0x000fc800078ff8ff */
[----:B------:R-:W-:-:S05]  /*0550*/  SHF.R.U32.HI R5, RZ, 0x1e, R0 ;  /* 0x0000001eff057819 */ /* 0x000fca0000011600 */
[----:B------:R-:W-:-:S07]  /*0560*/  IMAD R8, R5, -0x7fffffff, R8 ;  /* 0x8000000105087824 */ /* 0x000fce00078e0208 */
.L_x_56:
[----:B------:R-:W-:Y:S05]  /*0570*/  BSYNC.RECONVERGENT B0 ;  /* 0x0000000000007941 */ /* 0x000fea0003800200 */
.L_x_55:
[----:B------:R-:W-:Y:S01]  /*0580*/  IMAD.HI.U32 R0, R8, -0x4370ec6f, RZ ;  /* 0xbc8f139108007827 */ /* 0x000fe200078e00ff */
[----:B------:R-:W0:Y:S03]  /*0590*/  LDCU UR6, c[0x0][0x384] ;  /* 0x00007080ff0677ac */ /* 0x000e260008000800 */
[----:B------:R-:W-:Y:S01]  /*05a0*/  VIADD R4, R4, 0x1 ;  /* 0x0000000104047836 */ /* 0x000fe20000000000 */
[----:B------:R-:W-:Y:S01]  /*05b0*/  SHF.R.U32.HI R5, RZ, 0xf, R0 ;  /* 0x0000000fff057819 */ /* 0x000fe20000011600 */
[----:B------:R-:W-:Y:S02]  /*05c0*/  HFMA2 R0, -RZ, RZ, 0.125, 0 ;  /* 0x30000000ff007431 */ /* 0x000fe400000001ff */
        /* <DEDUP_REMOVED lines=8> */
[----:B------:R-:W-:-:S04]  /*0650*/  IADD3 R11, PT, PT, R8, -0x1, R11 ;  /* 0xffffffff080b7810 */ /* 0x000fc80007ffe00b */
[----:B------:R-:W-:-:S05]  /*0660*/  I2FP.F32.U32 R11, R11 ;  /* 0x0000000b000b7245 */ /* 0x000fca0000201000 */
[----:B------:R-:W-:-:S05]  /*0670*/  FFMA R11, R11, R0, 1 ;  /* 0x3f8000000b0b7423 */ /* 0x000fca0000000000 */
[----:B------:R0:W-:Y:S01]  /*0680*/  STG.E desc[UR4][R6.64], R11 ;  /* 0x0000000b06007986 */ /* 0x0001e2000c101904 */
[----:B------:R-:W-:Y:S05]  /*0690*/  @!P0 EXIT ;  /* 0x000000000000894d */ /* 0x000fea0003800000 */
[----:B------:R-:W-:Y:S05]  /*06a0*/  BRA `(.L_x_61) ;  /* 0xfffffff8009c7947 */ /* 0x000fea000383ffff */
.L_x_54:
[----:B------:R-:W-:-:S13]  /*06b0*/  ISETP.GE.AND P0, PT, R9, 0x1, PT ;  /* 0x000000010900780c */ /* 0x000fda0003f06270 */
[----:B------:R-:W-:Y:S05]  /*06c0*/  @!P0 EXIT ;  /* 0x000000000000894d */ /* 0x000fea0003800000 */
[----:B------:R-:W0:Y:S01]  /*06d0*/  S2R R13, SR_TID.X ;  /* 0x00000000000d7919 */ /* 0x000e220000002100 */
[----:B------:R-:W-:-:S07]  /*06e0*/  MOV R14, RZ ;  /* 0x000000ff000e7202 */ /* 0x000fce0000000f00 */
.L_x_70:
        /* <DEDUP_REMOVED lines=9> */
[----:B------:R-:W-:-:S03]  /*0780*/  HFMA2 R19, -RZ, RZ, 0, 5.9604644775390625e-08 ;  /* 0x00000001ff137431 */ /* 0x000fc600000001ff */
[----:B------:R-:W-:-:S13]  /*0790*/  ISETP.NE.AND P0, PT, R16, RZ, PT ;  /* 0x000000ff1000720c */ /* 0x000fda0003f05270 */
[----:B------:R-:W-:Y:S05]  /*07a0*/  @!P0 BRA `(.L_x_65) ;  /* 0x0000000000fc8947 */ /* 0x000fea0003800000 */
[----:B------:R-:W-:Y:S01]  /*07b0*/  BSSY.RECONVERGENT B2, `(.L_x_66) ;  /* 0x0000039000027945 */ /* 0x000fe20003800200 */
[----:B------:R-:W-:Y:S01]  /*07c0*/  IMAD.MOV.U32 R17, RZ, RZ, RZ ;  /* 0x000000ffff117224 */ /* 0x000fe200078e00ff */
[----:B------:R-:W-:Y:S01]  /*07d0*/  MOV R21, 0xbc8f ;  /* 0x0000bc8f00157802 */ /* 0x000fe20000000f00 */
[----:B------:R-:W-:Y:S01]  /*07e0*/  IMAD.MOV.U32 R18, RZ, RZ, RZ ;  /* 0x000000ffff127224 */ /* 0x000fe200078e00ff */
[----:B------:R-:W-:Y:S01]  /*07f0*/  MOV R19, 0x1 ;  /* 0x0000000100137802 */ /* 0x000fe20000000f00 */
[----:B------:R-:W-:-:S07]  /*0800*/  IMAD.MOV.U32 R20, RZ, RZ, RZ ;  /* 0x000000ffff147224 */ /* 0x000fce00078e00ff */
.L_x_69:
        /* <DEDUP_REMOVED lines=44> */
.L_x_68:
[----:B------:R-:W-:Y:S05]  /*0ad0*/  BSYNC.RECONVERGENT B3 ;  /* 0x0000000000037941 */ /* 0x000fea0003800200 */
.L_x_67:
[----:B------:R-:W-:Y:S01]  /*0ae0*/  ISETP.GT.U32.AND.EX P0, PT, R17, RZ, PT, P0 ;  /* 0x000000ff1100720c */ /* 0x000fe20003f04100 */
[----:B------:R-:W-:Y:S01]  /*0af0*/  IMAD.MOV.U32 R21, RZ, RZ, R4 ;  /* 0x000000ffff157224 */ /* 0x000fe200078e0004 */
[--C-:B------:R-:W-:Y:S02]  /*0b00*/  SHF.R.U64 R16, R16, 0x1, R17.reuse ;  /* 0x0000000110107819 */ /* 0x100fe40000001211 */
[----:B------:R-:W-:Y:S02]  /*0b10*/  SHF.R.U32.HI R17, RZ, 0x1, R17 ;  /* 0x00000001ff117819 */ /* 0x000fe40000011611 */
[----:B------:R-:W-:-:S07]  /*0b20*/  IADD3 R18, PT, PT, R5, -R9, R8 ;  /* 0x8000000905127210 */ /* 0x000fce0007ffe008 */
[----:B------:R-:W-:Y:S05]  /*0b30*/  @P0 BRA `(.L_x_69) ;  /* 0xfffffffc00340947 */ /* 0x000fea000383ffff */
[----:B------:R-:W-:Y:S05]  /*0b40*/  BSYNC.RECONVERGENT B2 ;  /* 0x0000000000027941 */ /* 0x000fea0003800200 */
.L_x_66:
[----:B------:R-:W-:-:S05]  /*0b50*/  IMAD.HI.U32 R4, R19, 0x3, RZ ;  /* 0x0000000313047827 */ /* 0x000fca00078e00ff */
[----:B------:R-:W-:-:S04]  /*0b60*/  IADD3 R5, PT, PT, -R4, R19, RZ ;  /* 0x0000001304057210 */ /* 0x000fc80007ffe1ff */
[----:B------:R-:W-:-:S04]  /*0b70*/  LEA.HI R5, R5, R4, RZ, 0x1f ;  /* 0x0000000405057211 */ /* 0x000fc800078ff8ff */
[----:B------:R-:W-:-:S05]  /*0b80*/  SHF.R.U32.HI R4, RZ, 0x1e, R5 ;  /* 0x0000001eff047819 */ /* 0x000fca0000011605 */
[----:B------:R-:W-:-:S07]  /*0b90*/  IMAD R19, R4, -0x7fffffff, R19 ;  /* 0x8000000104137824 */ /* 0x000fce00078e0213 */
.L_x_65:
[----:B------:R-:W-:Y:S05]  /*0ba0*/  BSYNC.RECONVERGENT B1 ;  /* 0x0000000000017941 */ /* 0x000fea0003800200 */
.L_x_64:
[----:B------:R-:W-:-:S04]  /*0bb0*/  IMAD.HI.U32 R4, R19, -0x4370ec6f, RZ ;  /* 0xbc8f139113047827 */ /* 0x000fc800078e00ff */
[----:B------:R-:W-:Y:S01]  /*0bc0*/  HFMA2 R7, -RZ, RZ, 0.125, 0 ;  /* 0x30000000ff077431 */ /* 0x000fe200000001ff */
        /* <DEDUP_REMOVED lines=12> */
.L_x_63:
[----:B------:R-:W-:Y:S05]  /*0c90*/  BSYNC.RECONVERGENT B0 ;  /* 0x0000000000007941 */ /* 0x000fea0003800200 */
.L_x_62:
[----:B------:R-:W-:Y:S05]  /*0ca0*/  @P2 BRA `(.L_x_70) ;  /* 0xfffffff800902947 */ /* 0x000fea000383ffff */
[----:B------:R-:W-:Y:S05]  /*0cb0*/  EXIT ;  /* 0x000000000000794d */ /* 0x000fea0003800000 */
.L_x_71:
        /* <DEDUP_REMOVED lines=12> */
.L_x_78:


//--------------------- .text._ZN3cub18CUB_300001_SM_10006detail8for_each13static_kernelINS2_12policy_hub_t12policy_500_tEmN6thrust24THRUST_300001_SM_1000_NS8cuda_cub20__uninitialized_fill7functorINS7_10device_ptrIfEEfEEEEvT0_T1_ --------------------------
	.section	.text._ZN3cub18CUB_300001_SM_10006detail8for_each13static_kernelINS2_12policy_hub_t12policy_500_tEmN6thrust24THRUST_300001_SM_1000_NS8cuda_cub20__uninitialized_fill7functorINS7_10device_ptrIfEEfEEEEvT0_T1_,"ax",@progbits
	.align	128
        .global         _ZN3cub18CUB_300001_SM_10006detail8for_each13static_kernelINS2_12policy_hub_t12policy_500_tEmN6thrust24THRUST_300001_SM_1000_NS8cuda_cub20__uninitialized_fill7functorINS7_10device_ptrIfEEfEEEEvT0_T1_
        .type           _ZN3cub18CUB_300001_SM_10006detail8for_each13static_kernelINS2_12policy_hub_t12policy_500_tEmN6thrust24THRUST_300001_SM_1000_NS8cuda_cub20__uninitialized_fill7functorINS7_10device_ptrIfEEfEEEEvT0_T1_,@function
        .size           _ZN3cub18CUB_300001_SM_10006detail8for_each13static_kernelINS2_12policy_hub_t12policy_500_tEmN6thrust24THRUST_300001_SM_1000_NS8cuda_cub20__uninitialized_fill7functorINS7_10device_ptrIfEEfEEEEvT0_T1_,(.L_x_79 - _ZN3cub18CUB_300001_SM_10006detail8for_each13static_kernelINS2_12policy_hub_t12policy_500_tEmN6thrust24THRUST_300001_SM_1000_NS8cuda_cub20__uninitialized_fill7functorINS7_10device_ptrIfEEfEEEEvT0_T1_)
        .other          _ZN3cub18CUB_300001_SM_10006detail8for_each13static_kernelINS2_12policy_hub_t12policy_500_tEmN6thrust24THRUST_300001_SM_1000_NS8cuda_cub20__uninitialized_fill7functorINS7_10device_ptrIfEEfEEEEvT0_T1_,@"STO_CUDA_ENTRY STV_DEFAULT"
_ZN3cub18CUB_300001_SM_10006detail8for_each13static_kernelINS2_12policy_hub_t12policy_500_tEmN6thrust24THRUST_300001_SM_1000_NS8cuda_cub20__uninitialized_fill7functorINS7_10device_ptrIfEEfEEEEvT0_T1_:
.text._ZN3cub18CUB_300001_SM_10006detail8for_each13static_kernelINS2_12policy_hub_t12policy_500_tEmN6thrust24THRUST_300001_SM_1000_NS8cuda_cub20__uninitialized_fill7functorINS7_10device_ptrIfEEfEEEEvT0_T1_:
[----:B------:R-:W-:Y:S08]  /*0000*/  LDC R1, c[0x0][0x37c] ;  /* 0x0000df00ff017b82 */ /* 0x000ff00000000800 */
[----:B------:R-:W0:Y:S01]  /*0010*/  S2UR UR4, SR_CTAID.X ;  /* 0x00000000000479c3 */ /* 0x000e220000002500 */
[----:B------:R-:W1:Y:S01]  /*0020*/  LDCU.64 UR6, c[0x0][0x380] ;  /* 0x00007000ff0677ac */ /* 0x000e620008000a00 */
[----:B------:R-:W2:Y:S01]  /*0030*/  LDCU.64 UR8, c[0x0][0x358] ;  /* 0x00006b00ff0877ac */ /* 0x000ea20008000a00 */
[----:B0-----:R-:W-:-:S04]  /*0040*/  UIMAD.WIDE.U32 UR4, UR4, 0x200, URZ ;  /* 0x00000200040478a5 */ /* 0x001fc8000f8e00ff */
[----:B-1----:R-:W-:-:S04]  /*0050*/  UIADD3 UR6, UP0, UPT, -UR4, UR6, URZ ;  /* 0x0000000604067290 */ /* 0x002fc8000ff1e1ff */
[----:B------:R-:W-:Y:S02]  /*0060*/  UIADD3.X UR7, UPT, UPT, ~UR5, UR7, URZ, UP0, !UPT ;  /* 0x0000000705077290 */ /* 0x000fe400087fe5ff */
[----:B------:R-:W-:-:S04]  /*0070*/  UISETP.GE.U32.AND UP0, UPT, UR6, 0x200, UPT ;  /* 0x000002000600788c */ /* 0x000fc8000bf06070 */
[----:B------:R-:W-:-:S09]  /*0080*/  UISETP.GE.U32.AND.EX UP0, UPT, UR7, URZ, UPT, UP0 ;  /* 0x000000ff0700728c */ /* 0x000fd2000bf06100 */
[----:B--2---:R-:W-:Y:S05]  /*0090*/  BRA.U !UP0, `(.L_x_72) ;  /* 0x0000000108287547 */ /* 0x004fea000b800000 */
[----:B------:R-:W0:Y:S01]  /*00a0*/  S2R R0, SR_TID.X ;  /* 0x0000000000007919 */ /* 0x000e220000002100 */
[----:B------:R-:W1:Y:S01]  /*00b0*/  LDCU.64 UR6, c[0x0][0x388] ;  /* 0x00007100ff0677ac */ /* 0x000e620008000a00 */
[----:B------:R-:W2:Y:S01]  /*00c0*/  LDC R5, c[0x0][0x390] ;  /* 0x0000e400ff057b82 */ /* 0x000ea20000000800 */
[----:B0-----:R-:W-:-:S05]  /*00d0*/  IADD3 R0, P0, PT, R0, UR4, RZ ;  /* 0x0000000400007c10 */ /* 0x001fca000ff1e0ff */
[----:B------:R-:W-:Y:S01]  /*00e0*/  IMAD.X R3, RZ, RZ, UR5, P0 ;  /* 0x00000005ff037e24 */ /* 0x000fe200080e06ff */
[----:B-1----:R-:W-:-:S04]  /*00f0*/  LEA R2, P0, R0, UR6, 0x2 ;  /* 0x0000000600027c11 */ /* 0x002fc8000f8010ff */
[----:B------:R-:W-:-:S05]  /*0100*/  LEA.HI.X R3, R0, UR7, R3, 0x2, P0 ;  /* 0x0000000700037c11 */ /* 0x000fca00080f1403 */
[----:B--2---:R-:W-:Y:S04]  /*0110*/  STG.E desc[UR8][R2.64], R5 ;  /* 0x0000000502007986 */ /* 0x004fe8000c101908 */
[----:B------:R-:W-:Y:S01]  /*0120*/  STG.E desc[UR8][R2.64+0x400], R5 ;  /* 0x0004000502007986 */ /* 0x000fe2000c101908 */
[----:B------:R-:W-:Y:S05]  /*0130*/  EXIT ;  /* 0x000000000000794d */ /* 0x000fea0003800000 */
.L_x_72:
[----:B------:R-:W0:Y:S01]  /*0140*/  S2R R0, SR_TID.X ;  /* 0x0000000000007919 */ /* 0x000e220000002100 */
[----:B------:R-:W-:Y:S01]  /*0150*/  IMAD.U32 R2, RZ, RZ, UR7 ;  /* 0x00000007ff027e24 */ /* 0x000fe2000f8e00ff */
[----:B------:R-:W1:Y:S01]  /*0160*/  LDCU.64 UR10, c[0x0][0x388] ;  /* 0x00007100ff0a77ac */ /* 0x000e620008000a00 */
[----:B------:R-:W-:Y:S01]  /*0170*/  IMAD.U32 R4, RZ, RZ, UR7 ;  /* 0x00000007ff047e24 */ /* 0x000fe2000f8e00ff */
[----:B0-----:R-:W-:-:S04]  /*0180*/  ISETP.LT.U32.AND P0, PT, R0, UR6, PT ;  /* 0x0000000600007c0c */ /* 0x001fc8000bf01070 */
[----:B------:R-:W-:Y:S01]  /*0190*/  ISETP.GT.U32.AND.EX P0, PT, R2, RZ, PT, P0 ;  /* 0x000000ff0200720c */ /* 0x000fe20003f04100 */
[C---:B------:R-:W-:Y:S01]  /*01a0*/  VIADD R2, R0.reuse, 0x100 ;  /* 0x0000010000027836 */ /* 0x040fe20000000000 */
[----:B------:R-:W-:-:S04]  /*01b0*/  IADD3 R0, P2, PT, R0, UR4, RZ ;  /* 0x0000000400007c10 */ /* 0x000fc8000ff5e0ff */
[----:B------:R-:W-:Y:S01]  /*01c0*/  ISETP.LT.U32.AND P1, PT, R2, UR6, PT ;  /* 0x0000000602007c0c */ /* 0x000fe2000bf21070 */
[----:B------:R-:W-:Y:S01]  /*01d0*/  IMAD.X R3, RZ, RZ, UR5, P2 ;  /* 0x00000005ff037e24 */ /* 0x000fe200090e06ff */
[----:B-1----:R-:W-:Y:S02]  /*01e0*/  LEA R2, P2, R0, UR10, 0x2 ;  /* 0x0000000a00027c11 */ /* 0x002fe4000f8410ff */
[----:B------:R-:W-:Y:S02]  /*01f0*/  ISETP.GT.U32.AND.EX P1, PT, R4, RZ, PT, P1 ;  /* 0x000000ff0400720c */ /* 0x000fe40003f24110 */
[----:B------:R-:W-:Y:S01]  /*0200*/  LEA.HI.X R3, R0, UR11, R3, 0x2, P2 ;  /* 0x0000000b00037c11 */ /* 0x000fe200090f1403 */
[----:B------:R-:W0:Y:S04]  /*0210*/  @P0 LDC R5, c[0x0][0x390] ;  /* 0x0000e400ff050b82 */ /* 0x000e280000000800 */
[----:B0-----:R0:W-:Y:S06]  /*0220*/  @P0 STG.E desc[UR8][R2.64], R5 ;  /* 0x0000000502000986 */ /* 0x0011ec000c101908 */
[----:B------:R-:W-:Y:S05]  /*0230*/  @!P1 EXIT ;  /* 0x000000000000994d */ /* 0x000fea0003800000 */
[----:B0-----:R-:W0:Y:S02]  /*0240*/  LDC R5, c[0x0][0x390] ;  /* 0x0000e400ff057b82 */ /* 0x001e240000000800 */
[----:B0-----:R-:W-:Y:S01]  /*0250*/  STG.E desc[UR8][R2.64+0x400], R5 ;  /* 0x0004000502007986 */ /* 0x001fe2000c101908 */
[----:B------:R-:W-:Y:S05]  /*0260*/  EXIT ;  /* 0x000000000000794d */ /* 0x000fea0003800000 */
.L_x_73:
        /* <DEDUP_REMOVED lines=9> */
.L_x_79:


//--------------------- .text._ZN3cub18CUB_300001_SM_10006detail11EmptyKernelIvEEvv --------------------------
	.section	.text._ZN3cub18CUB_300001_SM_10006detail11EmptyKernelIvEEvv,"ax",@progbits
	.align	128
        .global         _ZN3cub18CUB_300001_SM_10006detail11EmptyKernelIvEEvv
        .type           _ZN3cub18CUB_300001_SM_10006detail11EmptyKernelIvEEvv,@function
        .size           _ZN3cub18CUB_300001_SM_10006detail11EmptyKernelIvEEvv,(.L_x_80 - _ZN3cub18CUB_300001_SM_10006detail11EmptyKernelIvEEvv)
        .other          _ZN3cub18CUB_300001_SM_10006detail11EmptyKernelIvEEvv,@"STO_CUDA_ENTRY STV_DEFAULT"
_ZN3cub18CUB_300001_SM_10006detail11EmptyKernelIvEEvv:
.text._ZN3cub18CUB_300001_SM_10006detail11EmptyKernelIvEEvv:
[----:B------:R-:W-:Y:S01]  /*0000*/  LDC R1, c[0x0][0x37c] ;  /* 0x0000df00ff017b82 */ /* 0x000fe20000000800 */
[----:B------:R-:W-:Y:S05]  /*0010*/  EXIT ;  /* 0x000000000000794d */ /* 0x000fea0003800000 */
.L_x_74:
        /* <DEDUP_REMOVED lines=14> */
.L_x_80:


//--------------------- .nv.shared.reserved.0     --------------------------
	.section	.nv.shared.reserved.0,"aw",@nobits
	.weak		__nv_reservedSMEM_offset_0_alias
	.size		__nv_reservedSMEM_offset_0_alias, 0, 64
	.other		__nv_reservedSMEM_offset_0_alias,@"STO_CUDA_RESERVED_SHARED STV_DEFAULT"
__nv_reservedSMEM_offset_0_alias:
	.zero		0
	.zero		64


//--------------------- .nv.global                --------------------------
	.section	.nv.global,"aw",@nobits
.nv.global:
	.type		_ZN34_INTERNAL_341377a9_4_k_cu__Z4testv6thrust24THRUST_300001_SM_1000_NS3seqE,@object
	.size		_ZN34_INTERNAL_341377a9_4_k_cu__Z4testv6thrust24THRUST_300001_SM_1000_NS3seqE,(_ZN34_INTERNAL_341377a9_4_k_cu__Z4testv4cuda3std3__48in_placeE - _ZN34_INTERNAL_341377a9_4_k_cu__Z4testv6thrust24THRUST_300001_SM_1000_NS3seqE)
_ZN34_INTERNAL_341377a9_4_k_cu__Z4testv6thrust24THRUST_300001_SM_1000_NS3seqE:
	.zero		1
	.type		_ZN34_INTERNAL_341377a9_4_k_cu__Z4testv4cuda3std3__48in_placeE,@object
	.size		_ZN34_INTERNAL_341377a9_4_k_cu__Z4testv4cuda3std3__48in_placeE,(_ZN34_INTERNAL_341377a9_4_k_cu__Z4testv4cuda3std6ranges3__45__cpo4sizeE - _ZN34_INTERNAL_341377a9_4_k_cu__Z4testv4cuda3std3__48in_placeE)
_ZN34_INTERNAL_341377a9_4_k_cu__Z4testv4cuda3std3__48in_placeE:
	.zero		1
	.type		_ZN34_INTERNAL_341377a9_4_k_cu__Z4testv4cuda3std6ranges3__45__cpo4sizeE,@object
	.size		_ZN34_INTERNAL_341377a9_4_k_cu__Z4testv4cuda3std6ranges3__45__cpo4sizeE,(_ZN34_INTERNAL_341377a9_4_k_cu__Z4testv6thrust24THRUST_300001_SM_1000_NS12placeholders2_3E - _ZN34_INTERNAL_341377a9_4_k_cu__Z4testv4cuda3std6ranges3__45__cpo4sizeE)
_ZN34_INTERNAL_341377a9_4_k_cu__Z4testv4cuda3std6ranges3__45__cpo4sizeE:
	.zero		1
	.type		_ZN34_INTERNAL_341377a9_4_k_cu__Z4testv6thrust24THRUST_300001_SM_1000_NS12placeholders2_3E,@object
	.size		_ZN34_INTERNAL_341377a9_4_k_cu__Z4testv6thrust24THRUST_300001_SM_1000_NS12placeholders2_3E,(_ZN34_INTERNAL_341377a9_4_k_cu__Z4testv4cuda3std3__45__cpo6cbeginE - _ZN34_INTERNAL_341377a9_4_k_cu__Z4testv6thrust24THRUST_300001_SM_1000_NS12placeholders2_3E)
_ZN34_INTERNAL_341377a9_4_k_cu__Z4testv6thrust24THRUST_300001_SM_1000_NS12placeholders2_3E:
	.zero		1
	.type		_ZN34_INTERNAL_341377a9_4_k_cu__Z4testv4cuda3std3__45__cpo6cbeginE,@object
	.size		_ZN34_INTERNAL_341377a9_4_k_cu__Z4testv4cuda3std3__45__cpo6cbeginE,(_ZN34_INTERNAL_341377a9_4_k_cu__Z4testv4cuda3std6ranges3__45__cpo6cbeginE - _ZN34_INTERNAL_341377a9_4_k_cu__Z4testv4cuda3std3__45__cpo6cbeginE)
_ZN34_INTERNAL_341377a9_4_k_cu__Z4testv4cuda3std3__45__cpo6cbeginE:
	.zero		1
	.type		_ZN34_INTERNAL_341377a9_4_k_cu__Z4testv4cuda3std6ranges3__45__cpo6cbeginE,@object
	.size		_ZN34_INTERNAL_341377a9_4_k_cu__Z4testv4cuda3std6ranges3__45__cpo6cbeginE,(_ZN34_INTERNAL_341377a9_4_k_cu__Z4testv6thrust24THRUST_300001_SM_1000_NS12placeholders2_7E - _ZN34_INTERNAL_341377a9_4_k_cu__Z4testv4cuda3std6ranges3__45__cpo6cbeginE)
_ZN34_INTERNAL_341377a9_4_k_cu__Z4testv4cuda3std6ranges3__45__cpo6cbeginE:
	.zero		1
	.type		_ZN34_INTERNAL_341377a9_4_k_cu__Z4testv6thrust24THRUST_300001_SM_1000_NS12placeholders2_7E,@object
	.size		_ZN34_INTERNAL_341377a9_4_k_cu__Z4testv6thrust24THRUST_300001_SM_1000_NS12placeholders2_7E,(_ZN34_INTERNAL_341377a9_4_k_cu__Z4testv4cuda3std3__45__cpo7crbeginE - _ZN34_INTERNAL_341377a9_4_k_cu__Z4testv6thrust24THRUST_300001_SM_1000_NS12placeholders2_7E)
_ZN34_INTERNAL_341377a9_4_k_cu__Z4testv6thrust24THRUST_300001_SM_1000_NS12placeholders2_7E:
	.zero		1
	.type		_ZN34_INTERNAL_341377a9_4_k_cu__Z4testv4cuda3std3__45__cpo7crbeginE,@object
	.size		_ZN34_INTERNAL_341377a9_4_k_cu__Z4testv4cuda3std3__45__cpo7crbeginE,(_ZN34_INTERNAL_341377a9_4_k_cu__Z4testv4cuda3std6ranges3__45__cpo4nextE - _ZN34_INTERNAL_341377a9_4_k_cu__Z4testv4cuda3std3__45__cpo7crbeginE)
_ZN34_INTERNAL_341377a9_4_k_cu__Z4testv4cuda3std3__45__cpo7crbeginE:
	.zero		1
	.type		_ZN34_INTERNAL_341377a9_4_k_cu__Z4testv4cuda3std6ranges3__45__cpo4nextE,@object
	.size		_ZN34_INTERNAL_341377a9_4_k_cu__Z4testv4cuda3std6ranges3__45__cpo4nextE,(_ZN34_INTERNAL_341377a9_4_k_cu__Z4testv4cuda3std6ranges3__45__cpo4swapE - _ZN34_INTERNAL_341377a9_4_k_cu__Z4testv4cuda3std6ranges3__45__cpo4nextE)
_ZN34_INTERNAL_341377a9_4_k_cu__Z4testv4cuda3std6ranges3__45__cpo4nextE:
	.zero		1
	.type		_ZN34_INTERNAL_341377a9_4_k_cu__Z4testv4cuda3std6ranges3__45__cpo4swapE,@object
	.size		_ZN34_INTERNAL_341377a9_4_k_cu__Z4testv4cuda3std6ranges3__45__cpo4swapE,(_ZN34_INTERNAL_341377a9_4_k_cu__Z4testv6thrust24THRUST_300001_SM_1000_NS8cuda_cub10par_nosyncE - _ZN34_INTERNAL_341377a9_4_k_cu__Z4testv4cuda3std6ranges3__45__cpo4swapE)
_ZN34_INTERNAL_341377a9_4_k_cu__Z4testv4cuda3std6ranges3__45__cpo4swapE:
	.zero		1
	.type		_ZN34_INTERNAL_341377a9_4_k_cu__Z4testv6thrust24THRUST_300001_SM_1000_NS8cuda_cub10par_nosyncE,@object
	.size		_ZN34_INTERNAL_341377a9_4_k_cu__Z4testv6thrust24THRUST_300001_SM_1000_NS8cuda_cub10par_nosyncE,(_ZN34_INTERNAL_341377a9_4_k_cu__Z4testv6thrust24THRUST_300001_SM_1000_NS12placeholders2_9E - _ZN34_INTERNAL_341377a9_4_k_cu__Z4testv6thrust24THRUST_300001_SM_1000_NS8cuda_cub10par_nosyncE)
_ZN34_INTERNAL_341377a9_4_k_cu__Z4testv6thrust24THRUST_300001_SM_1000_NS8cuda_cub10par_nosyncE:
	.zero		1
	.type		_ZN34_INTERNAL_341377a9_4_k_cu__Z4testv6thrust24THRUST_300001_SM_1000_NS12placeholders2_9E,@object
	.size		_ZN34_INTERNAL_341377a9_4_k_cu__Z4testv6thrust24THRUST_300001_SM_1000_NS12placeholders2_9E,(_ZN34_INTERNAL_341377a9_4_k_cu__Z4testv4cuda3std3__436_GLOBAL__N__341377a9_4_k_cu__Z4testv6ignoreE - _ZN34_INTERNAL_341377a9_4_k_cu__Z4testv6thrust24THRUST_300001_SM_1000_NS12placeholders2_9E)
_ZN34_INTERNAL_341377a9_4_k_cu__Z4testv6thrust24THRUST_300001_SM_1000_NS12placeholders2_9E:
	.zero		1
	.type		_ZN34_INTERNAL_341377a9_4_k_cu__Z4testv4cuda3std3__436_GLOBAL__N__341377a9_4_k_cu__Z4testv6ignoreE,@object
	.size		_ZN34_INTERNAL_341377a9_4_k_cu__Z4testv4cuda3std3__436_GLOBAL__N__341377a9_4_k_cu__Z4testv6ignoreE,(_ZN34_INTERNAL_341377a9_4_k_cu__Z4testv4cuda3std6ranges3__45__cpo4dataE - _ZN34_INTERNAL_341377a9_4_k_cu__Z4testv4cuda3std3__436_GLOBAL__N__341377a9_4_k_cu__Z4testv6ignoreE)
_ZN34_INTERNAL_341377a9_4_k_cu__Z4testv4cuda3std3__436_GLOBAL__N__341377a9_4_k_cu__Z4testv6ignoreE:
	.zero		1
	.type		_ZN34_INTERNAL_341377a9_4_k_cu__Z4testv4cuda3std6ranges3__45__cpo4dataE,@object
	.size		_ZN34_INTERNAL_341377a9_4_k_cu__Z4testv4cuda3std6ranges3__45__cpo4dataE,(_ZN34_INTERNAL_341377a9_4_k_cu__Z4testv6thrust24THRUST_300001_SM_1000_NS12placeholders2_1E - _ZN34_INTERNAL_341377a9_4_k_cu__Z4testv4cuda3std6ranges3__45__cpo4dataE)
_ZN34_INTERNAL_341377a9_4_k_cu__Z4testv4cuda3std6ranges3__45__cpo4dataE:
	.zero		1
	.type		_ZN34_INTERNAL_341377a9_4_k_cu__Z4testv6thrust24THRUST_300001_SM_1000_NS12placeholders2_1E,@object
	.size		_ZN34_INTERNAL_341377a9_4_k_cu__Z4testv6thrust24THRUST_300001_SM_1000_NS12placeholders2_1E,(_ZN34_INTERNAL_341377a9_4_k_cu__Z4testv4cuda3std3__45__cpo5beginE - _ZN34_INTERNAL_341377a9_4_k_cu__Z4testv6thrust24THRUST_300001_SM_1000_NS12placeholders2_1E)
_ZN34_INTERNAL_341377a9_4_k_cu__Z4testv6thrust24THRUST_300001_SM_1000_NS12placeholders2_1E:
	.zero		1
	.type		_ZN34_INTERNAL_341377a9_4_k_cu__Z4testv4cuda3std3__45__cpo5beginE,@object
	.size		_ZN34_INTERNAL_341377a9_4_k_cu__Z4testv4cuda3std3__45__cpo5beginE,(_ZN34_INTERNAL_341377a9_4_k_cu__Z4testv4cuda3std6ranges3__45__cpo5beginE - _ZN34_INTERNAL_341377a9_4_k_cu__Z4testv4cuda3std3__45__cpo5beginE)
_ZN34_INTERNAL_341377a9_4_k_cu__Z4testv4cuda3std3__45__cpo5beginE:
	.zero		1
	.type		_ZN34_INTERNAL_341377a9_4_k_cu__Z4testv4cuda3std6ranges3__45__cpo5beginE,@object
	.size		_ZN34_INTERNAL_341377a9_4_k_cu__Z4testv4cuda3std6ranges3__45__cpo5beginE,(_ZN34_INTERNAL_341377a9_4_k_cu__Z4testv6thrust24THRUST_300001_SM_1000_NS12placeholders2_5E - _ZN34_INTERNAL_341377a9_4_k_cu__Z4testv4cuda3std6ranges3__45__cpo5beginE)
_ZN34_INTERNAL_341377a9_4_k_cu__Z4testv4cuda3std6ranges3__45__cpo5beginE:
	.zero		1
	.type		_ZN34_INTERNAL_341377a9_4_k_cu__Z4testv6thrust24THRUST_300001_SM_1000_NS12placeholders2_5E,@object
	.size		_ZN34_INTERNAL_341377a9_4_k_cu__Z4testv6thrust24THRUST_300001_SM_1000_NS12placeholders2_5E,(_ZN34_INTERNAL_341377a9_4_k_cu__Z4testv4cuda3std3__45__cpo6rbeginE - _ZN34_INTERNAL_341377a9_4_k_cu__Z4testv6thrust24THRUST_300001_SM_1000_NS12placeholders2_5E)
_ZN34_INTERNAL_341377a9_4_k_cu__Z4testv6thrust24THRUST_300001_SM_1000_NS12placeholders2_5E:
	.zero		1
	.type		_ZN34_INTERNAL_341377a9_4_k_cu__Z4testv4cuda3std3__45__cpo6rbeginE,@object
	.size		_ZN34_INTERNAL_341377a9_4_k_cu__Z4testv4cuda3std3__45__cpo6rbeginE,(_ZN34_INTERNAL_341377a9_4_k_cu__Z4testv4cuda3std6ranges3__45__cpo7advanceE - _ZN34_INTERNAL_341377a9_4_k_cu__Z4testv4cuda3std3__45__cpo6rbeginE)
_ZN34_INTERNAL_341377a9_4_k_cu__Z4testv4cuda3std3__45__cpo6rbeginE:
	.zero		1
	.type		_ZN34_INTERNAL_341377a9_4_k_cu__Z4testv4cuda3std6ranges3__45__cpo7advanceE,@object
	.size		_ZN34_INTERNAL_341377a9_4_k_cu__Z4testv4cuda3std6ranges3__45__cpo7advanceE,(_ZN34_INTERNAL_341377a9_4_k_cu__Z4testv4cuda3std3__47nulloptE - _ZN34_INTERNAL_341377a9_4_k_cu__Z4testv4cuda3std6ranges3__45__cpo7advanceE)
_ZN34_INTERNAL_341377a9_4_k_cu__Z4testv4cuda3std6ranges3__45__cpo7advanceE:
	.zero		1
	.type		_ZN34_INTERNAL_341377a9_4_k_cu__Z4testv4cuda3std3__47nulloptE,@object
	.size		_ZN34_INTERNAL_341377a9_4_k_cu__Z4testv4cuda3std3__47nulloptE,(_ZN34_INTERNAL_341377a9_4_k_cu__Z4testv4cuda3std6ranges3__45__cpo8distanceE - _ZN34_INTERNAL_341377a9_4_k_cu__Z4testv4cuda3std3__47nulloptE)
_ZN34_INTERNAL_341377a9_4_k_cu__Z4testv4cuda3std3__47nulloptE:
	.zero		1
	.type		_ZN34_INTERNAL_341377a9_4_k_cu__Z4testv4cuda3std6ranges3__45__cpo8distanceE,@object
	.size		_ZN34_INTERNAL_341377a9_4_k_cu__Z4testv4cuda3std6ranges3__45__cpo8distanceE,(_ZN34_INTERNAL_341377a9_4_k_cu__Z4testv6thrust24THRUST_300001_SM_1000_NS12placeholders3_10E - _ZN34_INTERNAL_341377a9_4_k_cu__Z4testv4cuda3std6ranges3__45__cpo8distanceE)
_ZN34_INTERNAL_341377a9_4_k_cu__Z4testv4cuda3std6ranges3__45__cpo8distanceE:
	.zero		1
	.type		_ZN34_INTERNAL_341377a9_4_k_cu__Z4testv6thrust24THRUST_300001_SM_1000_NS12placeholders3_10E,@object
	.size		_ZN34_INTERNAL_341377a9_4_k_cu__Z4testv6thrust24THRUST_300001_SM_1000_NS12placeholders3_10E,(_ZN34_INTERNAL_341377a9_4_k_cu__Z4testv4cuda3std3__419piecewise_constructE - _ZN34_INTERNAL_341377a9_4_k_cu__Z4testv6thrust24THRUST_300001_SM_1000_NS12placeholders3_10E)
_ZN34_INTERNAL_341377a9_4_k_cu__Z4testv6thrust24THRUST_300001_SM_1000_NS12placeholders3_10E:
	.zero		1
	.type		_ZN34_INTERNAL_341377a9_4_k_cu__Z4testv4cuda3std3__419piecewise_constructE,@object
	.size		_ZN34_INTERNAL_341377a9_4_k_cu__Z4testv4cuda3std3__419piecewise_constructE,(_ZN34_INTERNAL_341377a9_4_k_cu__Z4testv4cuda3std6ranges3__45__cpo5cdataE - _ZN34_INTERNAL_341377a9_4_k_cu__Z4testv4cuda3std3__419piecewise_constructE)
_ZN34_INTERNAL_341377a9_4_k_cu__Z4testv4cuda3std3__419piecewise_constructE:
	.zero		1
	.type		_ZN34_INTERNAL_341377a9_4_k_cu__Z4testv4cuda3std6ranges3__45__cpo5cdataE,@object
	.size		_ZN34_INTERNAL_341377a9_4_k_cu__Z4testv4cuda3std6ranges3__45__cpo5cdataE,(_ZN34_INTERNAL_341377a9_4_k_cu__Z4testv6thrust24THRUST_300001_SM_1000_NS12placeholders2_2E - _ZN34_INTERNAL_341377a9_4_k_cu__Z4testv4cuda3std6ranges3__45__cpo5cdataE)
_ZN34_INTERNAL_341377a9_4_k_cu__Z4testv4cuda3std6ranges3__45__cpo5cdataE:
	.zero		1
	.type		_ZN34_INTERNAL_341377a9_4_k_cu__Z4testv6thrust24THRUST_300001_SM_1000_NS12placeholders2_2E,@object
	.size		_ZN34_INTERNAL_341377a9_4_k_cu__Z4testv6thrust24THRUST_300001_SM_1000_NS12placeholders2_2E,(_ZN34_INTERNAL_341377a9_4_k_cu__Z4testv4cuda3std3__45__cpo3endE - _ZN34_INTERNAL_341377a9_4_k_cu__Z4testv6thrust24THRUST_300001_SM_1000_NS12placeholders2_2E)
_ZN34_INTERNAL_341377a9_4_k_cu__Z4testv6thrust24THRUST_300001_SM_1000_NS12placeholders2_2E:
	.zero		1
	.type		_ZN34_INTERNAL_341377a9_4_k_cu__Z4testv4cuda3std3__45__cpo3endE,@object
	.size		_ZN34_INTERNAL_341377a9_4_k_cu__Z4testv4cuda3std3__45__cpo3endE,(_ZN34_INTERNAL_341377a9_4_k_cu__Z4testv4cuda3std6ranges3__45__cpo3endE - _ZN34_INTERNAL_341377a9_4_k_cu__Z4testv4cuda3std3__45__cpo3endE)
_ZN34_INTERNAL_341377a9_4_k_cu__Z4testv4cuda3std3__45__cpo3endE:
	.zero		1
	.type		_ZN34_INTERNAL_341377a9_4_k_cu__Z4testv4cuda3std6ranges3__45__cpo3endE,@object
	.size		_ZN34_INTERNAL_341377a9_4_k_cu__Z4testv4cuda3std6ranges3__45__cpo3endE,(_ZN34_INTERNAL_341377a9_4_k_cu__Z4testv6thrust24THRUST_300001_SM_1000_NS12placeholders2_6E - _ZN34_INTERNAL_341377a9_4_k_cu__Z4testv4cuda3std6ranges3__45__cpo3endE)
_ZN34_INTERNAL_341377a9_4_k_cu__Z4testv4cuda3std6ranges3__45__cpo3endE:
	.zero		1
	.type		_ZN34_INTERNAL_341377a9_4_k_cu__Z4testv6thrust24THRUST_300001_SM_1000_NS12placeholders2_6E,@object
	.size		_ZN34_INTERNAL_341377a9_4_k_cu__Z4testv6thrust24THRUST_300001_SM_1000_NS12placeholders2_6E,(_ZN34_INTERNAL_341377a9_4_k_cu__Z4testv4cuda3std3__45__cpo4rendE - _ZN34_INTERNAL_341377a9_4_k_cu__Z4testv6thrust24THRUST_300001_SM_1000_NS12placeholders2_6E)
_ZN34_INTERNAL_341377a9_4_k_cu__Z4testv6thrust24THRUST_300001_SM_1000_NS12placeholders2_6E:
	.zero		1
	.type		_ZN34_INTERNAL_341377a9_4_k_cu__Z4testv4cuda3std3__45__cpo4rendE,@object
	.size		_ZN34_INTERNAL_341377a9_4_k_cu__Z4testv4cuda3std3__45__cpo4rendE,(_ZN34_INTERNAL_341377a9_4_k_cu__Z4testv4cuda3std6ranges3__45__cpo9iter_swapE - _ZN34_INTERNAL_341377a9_4_k_cu__Z4testv4cuda3std3__45__cpo4rendE)
_ZN34_INTERNAL_341377a9_4_k_cu__Z4testv4cuda3std3__45__cpo4rendE:
	.zero		1
	.type		_ZN34_INTERNAL_341377a9_4_k_cu__Z4testv4cuda3std6ranges3__45__cpo9iter_swapE,@object
	.size		_ZN34_INTERNAL_341377a9_4_k_cu__Z4testv4cuda3std6ranges3__45__cpo9iter_swapE,(_ZN34_INTERNAL_341377a9_4_k_cu__Z4testv4cuda3std3__48unexpectE - _ZN34_INTERNAL_341377a9_4_k_cu__Z4testv4cuda3std6ranges3__45__cpo9iter_swapE)
_ZN34_INTERNAL_341377a9_4_k_cu__Z4testv4cuda3std6ranges3__45__cpo9iter_swapE:
	.zero		1
	.type		_ZN34_INTERNAL_341377a9_4_k_cu__Z4testv4cuda3std3__48unexpectE,@object
	.size		_ZN34_INTERNAL_341377a9_4_k_cu__Z4testv4cuda3std3__48unexpectE,(_ZN34_INTERNAL_341377a9_4_k_cu__Z4testv6thrust24THRUST_300001_SM_1000_NS8cuda_cub3parE - _ZN34_INTERNAL_341377a9_4_k_cu__Z4testv4cuda3std3__48unexpectE)
_ZN34_INTERNAL_341377a9_4_k_cu__Z4testv4cuda3std3__48unexpectE:
	.zero		1
	.type		_ZN34_INTERNAL_341377a9_4_k_cu__Z4testv6thrust24THRUST_300001_SM_1000_NS8cuda_cub3parE,@object
	.size		_ZN34_INTERNAL_341377a9_4_k_cu__Z4testv6thrust24THRUST_300001_SM_1000_NS8cuda_cub3parE,(_ZN34_INTERNAL_341377a9_4_k_cu__Z4testv6thrust24THRUST_300001_SM_1000_NS12placeholders2_4E - _ZN34_INTERNAL_341377a9_4_k_cu__Z4testv6thrust24THRUST_300001_SM_1000_NS8cuda_cub3parE)
_ZN34_INTERNAL_341377a9_4_k_cu__Z4testv6thrust24THRUST_300001_SM_1000_NS8cuda_cub3parE:
	.zero		1
	.type		_ZN34_INTERNAL_341377a9_4_k_cu__Z4testv6thrust24THRUST_300001_SM_1000_NS12placeholders2_4E,@object
	.size		_ZN34_INTERNAL_341377a9_4_k_cu__Z4testv6thrust24THRUST_300001_SM_1000_NS12placeholders2_4E,(_ZN34_INTERNAL_341377a9_4_k_cu__Z4testv4cuda3std3__45__cpo4cendE - _ZN34_INTERNAL_341377a9_4_k_cu__Z4testv6thrust24THRUST_300001_SM_1000_NS12placeholders2_4E)
_ZN34_INTERNAL_341377a9_4_k_cu__Z4testv6thrust24THRUST_300001_SM_1000_NS12placeholders2_4E:
	.zero		1
	.type		_ZN34_INTERNAL_341377a9_4_k_cu__Z4testv4cuda3std3__45__cpo4cendE,@object
	.size		_ZN34_INTERNAL_341377a9_4_k_cu__Z4testv4cuda3std3__45__cpo4cendE,(_ZN34_INTERNAL_341377a9_4_k_cu__Z4testv4cuda3std6ranges3__45__cpo4cendE - _ZN34_INTERNAL_341377a9_4_k_cu__Z4testv4cuda3std3__45__cpo4cendE)
_ZN34_INTERNAL_341377a9_4_k_cu__Z4testv4cuda3std3__45__cpo4cendE:
	.zero		1
	.type		_ZN34_INTERNAL_341377a9_4_k_cu__Z4testv4cuda3std6ranges3__45__cpo4cendE,@object
	.size		_ZN34_INTERNAL_341377a9_4_k_cu__Z4testv4cuda3std6ranges3__45__cpo4cendE,(_ZN34_INTERNAL_341377a9_4_k_cu__Z4testv4cuda3std3__420unreachable_sentinelE - _ZN34_INTERNAL_341377a9_4_k_cu__Z4testv4cuda3std6ranges3__45__cpo4cendE)
_ZN34_INTERNAL_341377a9_4_k_cu__Z4testv4cuda3std6ranges3__45__cpo4cendE:
	.zero		1
	.type		_ZN34_INTERNAL_341377a9_4_k_cu__Z4testv4cuda3std3__420unreachable_sentinelE,@object
	.size		_ZN34_INTERNAL_341377a9_4_k_cu__Z4testv4cuda3std3__420unreachable_sentinelE,(_ZN34_INTERNAL_341377a9_4_k_cu__Z4testv4cuda3std6ranges3__45__cpo5ssizeE - _ZN34_INTERNAL_341377a9_4_k_cu__Z4testv4cuda3std3__420unreachable_sentinelE)
_ZN34_INTERNAL_341377a9_4_k_cu__Z4testv4cuda3std3__420unreachable_sentinelE:
	.zero		1
	.type		_ZN34_INTERNAL_341377a9_4_k_cu__Z4testv4cuda3std6ranges3__45__cpo5ssizeE,@object
	.size		_ZN34_INTERNAL_341377a9_4_k_cu__Z4testv4cuda3std6ranges3__45__cpo5ssizeE,(_ZN34_INTERNAL_341377a9_4_k_cu__Z4testv6thrust24THRUST_300001_SM_1000_NS12placeholders2_8E - _ZN34_INTERNAL_341377a9_4_k_cu__Z4testv4cuda3std6ranges3__45__cpo5ssizeE)
_ZN34_INTERNAL_341377a9_4_k_cu__Z4testv4cuda3std6ranges3__45__cpo5ssizeE:
	.zero		1
	.type		_ZN34_INTERNAL_341377a9_4_k_cu__Z4testv6thrust24THRUST_300001_SM_1000_NS12placeholders2_8E,@object
	.size		_ZN34_INTERNAL_341377a9_4_k_cu__Z4testv6thrust24THRUST_300001_SM_1000_NS12placeholders2_8E,(_ZN34_INTERNAL_341377a9_4_k_cu__Z4testv4cuda3std3__45__cpo5crendE - _ZN34_INTERNAL_341377a9_4_k_cu__Z4testv6thrust24THRUST_300001_SM_1000_NS12placeholders2_8E)
_ZN34_INTERNAL_341377a9_4_k_cu__Z4testv6thrust24THRUST_300001_SM_1000_NS12placeholders2_8E:
	.zero		1
	.type		_ZN34_INTERNAL_341377a9_4_k_cu__Z4testv4cuda3std3__45__cpo5crendE,@object
	.size		_ZN34_INTERNAL_341377a9_4_k_cu__Z4testv4cuda3std3__45__cpo5crendE,(_ZN34_INTERNAL_341377a9_4_k_cu__Z4testv4cuda3std6ranges3__45__cpo4prevE - _ZN34_INTERNAL_341377a9_4_k_cu__Z4testv4cuda3std3__45__cpo5crendE)
_ZN34_INTERNAL_341377a9_4_k_cu__Z4testv4cuda3std3__45__cpo5crendE:
	.zero		1
	.type		_ZN34_INTERNAL_341377a9_4_k_cu__Z4testv4cuda3std6ranges3__45__cpo4prevE,@object
	.size		_ZN34_INTERNAL_341377a9_4_k_cu__Z4testv4cuda3std6ranges3__45__cpo4prevE,(_ZN34_INTERNAL_341377a9_4_k_cu__Z4testv4cuda3std6ranges3__45__cpo9iter_moveE - _ZN34_INTERNAL_341377a9_4_k_cu__Z4testv4cuda3std6ranges3__45__cpo4prevE)
_ZN34_INTERNAL_341377a9_4_k_cu__Z4testv4cuda3std6ranges3__45__cpo4prevE:
	.zero		1
	.type		_ZN34_INTERNAL_341377a9_4_k_cu__Z4testv4cuda3std6ranges3__45__cpo9iter_moveE,@object
	.size		_ZN34_INTERNAL_341377a9_4_k_cu__Z4testv4cuda3std6ranges3__45__cpo9iter_moveE,(_ZN34_INTERNAL_341377a9_4_k_cu__Z4testv6thrust24THRUST_300001_SM_1000_NS6system6detail10sequential3seqE - _ZN34_INTERNAL_341377a9_4_k_cu__Z4testv4cuda3std6ranges3__45__cpo9iter_moveE)
_ZN34_INTERNAL_341377a9_4_k_cu__Z4testv4cuda3std6ranges3__45__cpo9iter_moveE:
	.zero		1
	.type		_ZN34_INTERNAL_341377a9_4_k_cu__Z4testv6thrust24THRUST_300001_SM_1000_NS6system6detail10sequential3seqE,@object
	.size		_ZN34_INTERNAL_341377a9_4_k_cu__Z4testv6thrust24THRUST_300001_SM_1000_NS6system6detail10sequential3seqE,(.L_31 - _ZN34_INTERNAL_341377a9_4_k_cu__Z4testv6thrust24THRUST_300001_SM_1000_NS6system6detail10sequential3seqE)
_ZN34_INTERNAL_341377a9_4_k_cu__Z4testv6thrust24THRUST_300001_SM_1000_NS6system6detail10sequential3seqE:
	.zero		1
.L_31:


//--------------------- .nv.constant0._ZN3cub18CUB_300001_SM_10006detail9transform16transform_kernelINS2_10policy_hubILb1EN4cuda3std3__45tupleIJN6thrust24THRUST_300001_SM_1000_NS17counting_iteratorIjNSA_11use_defaultESC_SC_EEEEEE10policy1000El8random_2NSA_6detail15normal_iteratorINSA_10device_ptrIfEEEEJSD_EEEvT0_iT1_T2_DpNS2_10kernel_argIT3_EE --------------------------
	.section	.nv.constant0._ZN3cub18CUB_300001_SM_10006detail9transform16transform_kernelINS2_10policy_hubILb1EN4cuda3std3__45tupleIJN6thrust24THRUST_300001_SM_1000_NS17counting_iteratorIjNSA_11use_defaultESC_SC_EEEEEE10policy1000El8random_2NSA_6detail15normal_iteratorINSA_10device_ptrIfEEEEJSD_EEEvT0_iT1_T2_DpNS2_10kernel_argIT3_EE,"a",@progbits
	.sectionflags	@""
	.align	4
.nv.constant0._ZN3cub18CUB_300001_SM_10006detail9transform16transform_kernelINS2_10policy_hubILb1EN4cuda3std3__45tupleIJN6thrust24THRUST_300001_SM_1000_NS17counting_iteratorIjNSA_11use_defaultESC_SC_EEEEEE10policy1000El8random_2NSA_6detail15normal_iteratorINSA_10device_ptrIfEEEEJSD_EEEvT0_iT1_T2_DpNS2_10kernel_argIT3_EE:
	.zero		936


//--------------------- .nv.constant0._ZN3cub18CUB_300001_SM_10006detail9transform16transform_kernelINS2_10policy_hubILb1EN4cuda3std3__45tupleIJN6thrust24THRUST_300001_SM_1000_NS17counting_iteratorIjNSA_11use_defaultESC_SC_EEEEEE10policy1000Ei8random_2NSA_6detail15normal_iteratorINSA_10device_ptrIfEEEEJSD_EEEvT0_iT1_T2_DpNS2_10kernel_argIT3_EE --------------------------
	.section	.nv.constant0._ZN3cub18CUB_300001_SM_10006detail9transform16transform_kernelINS2_10policy_hubILb1EN4cuda3std3__45tupleIJN6thrust24THRUST_300001_SM_1000_NS17counting_iteratorIjNSA_11use_defaultESC_SC_EEEEEE10policy1000Ei8random_2NSA_6detail15normal_iteratorINSA_10device_ptrIfEEEEJSD_EEEvT0_iT1_T2_DpNS2_10kernel_argIT3_EE,"a",@progbits
	.sectionflags	@""
	.align	4
.nv.constant0._ZN3cub18CUB_300001_SM_10006detail9transform16transform_kernelINS2_10policy_hubILb1EN4cuda3std3__45tupleIJN6thrust24THRUST_300001_SM_1000_NS17counting_iteratorIjNSA_11use_defaultESC_SC_EEEEEE10policy1000Ei8random_2NSA_6detail15normal_iteratorINSA_10device_ptrIfEEEEJSD_EEEvT0_iT1_T2_DpNS2_10kernel_argIT3_EE:
	.zero		936


//--------------------- .nv.constant0._ZN3cub18CUB_300001_SM_10006detail9transform16transform_kernelINS2_10policy_hubILb1EN4cuda3std3__45tupleIJN6thrust24THRUST_300001_SM_1000_NS17counting_iteratorIjNSA_11use_defaultESC_SC_EEEEEE10policy1000El8random_1NSA_6detail15normal_iteratorINSA_10device_ptrIfEEEEJSD_EEEvT0_iT1_T2_DpNS2_10kernel_argIT3_EE --------------------------
	.section	.nv.constant0._ZN3cub18CUB_300001_SM_10006detail9transform16transform_kernelINS2_10policy_hubILb1EN4cuda3std3__45tupleIJN6thrust24THRUST_300001_SM_1000_NS17counting_iteratorIjNSA_11use_defaultESC_SC_EEEEEE10policy1000El8random_1NSA_6detail15normal_iteratorINSA_10device_ptrIfEEEEJSD_EEEvT0_iT1_T2_DpNS2_10kernel_argIT3_EE,"a",@progbits
	.sectionflags	@""
	.align	4
.nv.constant0._ZN3cub18CUB_300001_SM_10006detail9transform16transform_kernelINS2_10policy_hubILb1EN4cuda3std3__45tupleIJN6thrust24THRUST_300001_SM_1000_NS17counting_iteratorIjNSA_11use_defaultESC_SC_EEEEEE10policy1000El8random_1NSA_6detail15normal_iteratorINSA_10device_ptrIfEEEEJSD_EEEvT0_iT1_T2_DpNS2_10kernel_argIT3_EE:
	.zero		936


//--------------------- .nv.constant0._ZN3cub18CUB_300001_SM_10006detail9transform16transform_kernelINS2_10policy_hubILb1EN4cuda3std3__45tupleIJN6thrust24THRUST_300001_SM_1000_NS17counting_iteratorIjNSA_11use_defaultESC_SC_EEEEEE10policy1000Ei8random_1NSA_6detail15normal_iteratorINSA_10device_ptrIfEEEEJSD_EEEvT0_iT1_T2_DpNS2_10kernel_argIT3_EE --------------------------
	.section	.nv.constant0._ZN3cub18CUB_300001_SM_10006detail9transform16transform_kernelINS2_10policy_hubILb1EN4cuda3std3__45tupleIJN6thrust24THRUST_300001_SM_1000_NS17counting_iteratorIjNSA_11use_defaultESC_SC_EEEEEE10policy1000Ei8random_1NSA_6detail15normal_iteratorINSA_10device_ptrIfEEEEJSD_EEEvT0_iT1_T2_DpNS2_10kernel_argIT3_EE,"a",@progbits
	.sectionflags	@""
	.align	4
.nv.constant0._ZN3cub18CUB_300001_SM_10006detail9transform16transform_kernelINS2_10policy_hubILb1EN4cuda3std3__45tupleIJN6thrust24THRUST_300001_SM_1000_NS17counting_iteratorIjNSA_11use_defaultESC_SC_EEEEEE10policy1000Ei8random_1NSA_6detail15normal_iteratorINSA_10device_ptrIfEEEEJSD_EEEvT0_iT1_T2_DpNS2_10kernel_argIT3_EE:
	.zero		936


//--------------------- .nv.constant0._ZN3cub18CUB_300001_SM_10006detail8for_each13static_kernelINS2_12policy_hub_t12policy_500_tEmN6thrust24THRUST_300001_SM_1000_NS8cuda_cub20__uninitialized_fill7functorINS7_10device_ptrIfEEfEEEEvT0_T1_ --------------------------
	.section	.nv.constant0._ZN3cub18CUB_300001_SM_10006detail8for_each13static_kernelINS2_12policy_hub_t12policy_500_tEmN6thrust24THRUST_300001_SM_1000_NS8cuda_cub20__uninitialized_fill7functorINS7_10device_ptrIfEEfEEEEvT0_T1_,"a",@progbits
	.sectionflags	@""
	.align	4
.nv.constant0._ZN3cub18CUB_300001_SM_10006detail8for_each13static_kernelINS2_12policy_hub_t12policy_500_tEmN6thrust24THRUST_300001_SM_1000_NS8cuda_cub20__uninitialized_fill7functorINS7_10device_ptrIfEEfEEEEvT0_T1_:
	.zero		920


//--------------------- .nv.constant0._ZN3cub18CUB_300001_SM_10006detail11EmptyKernelIvEEvv --------------------------
	.section	.nv.constant0._ZN3cub18CUB_300001_SM_10006detail11EmptyKernelIvEEvv,"a",@progbits
	.sectionflags	@""
	.align	4
.nv.constant0._ZN3cub18CUB_300001_SM_10006detail11EmptyKernelIvEEvv:
	.zero		896


//--------------------- SYMBOLS --------------------------

	.type		.nv.reservedSmem.offset0,@object
	.size		.nv.reservedSmem.offset0,0x4
